	.target	sm_100a

	.elftype	@"ET_EXEC"


//--------------------- .note.nv.tkinfo           --------------------------
	.section	.note.nv.tkinfo,"",@"SHT_NOTE"
	.sectionflags	@"SHF_NOTE_NV_TKINFO"
	.tkinfo
        /*0018*/ 	.word	0x00000002
        /*0030*/ 	.string	""
        /*0030*/ 	.string	"ptxas"
        /*0030*/ 	.string	"Cuda compilation tools, release 13.0, V13.0.88"
        /*0030*/ 	.string	"Build cuda_13.0.r13.0/compiler.36424714_0"
        /*0030*/ 	.string	"-arch sm_100a -m 64 "



//--------------------- .note.nv.cuinfo           --------------------------
	.section	.note.nv.cuinfo,"",@"SHT_NOTE"
	.sectionflags	@"SHF_NOTE_NV_CUINFO"
        /*0018*/ 	.short	0x0002
        /*001a*/ 	.short	0x0064
        /*001c*/ 	.short	0x0082
	.zero		2


//--------------------- .nv.info                  --------------------------
	.section	.nv.info,"",@"SHT_CUDA_INFO"
	.align	4


	//----- nvinfo : EIATTR_REGCOUNT
	.align		4
        /*0000*/ 	.byte	0x04, 0x2f
        /*0002*/ 	.short	(.L_19 - .L_18)
	.align		4
.L_18:
        /*0004*/ 	.word	index@(_ZN7cutlass13device_kernelINS_4gemm6kernel13GemmUniversalIN4cute5tupleIJiiiiEEENS1_10collective13CollectiveMmaINS1_35MainloopSm100TmaUmmaWarpSpecializedILi12ELi2ELi4ENS5_IJNS4_1CILi1EEESB_SB_EEEEENS5_IJNSA_ILi128EEESE_NSA_ILi64EEEEEENS_12float_e4m3_tENS5_IJlSB_lEEESH_SI_NS4_8TiledMMAINS4_8MMA_AtomIJNS4_10MMA_TraitsINS4_19SM100_MMA_F8F6F4_SSEJSH_SH_fSE_SE_NS4_17integral_constantINS4_4UMMA5MajorELSP_0EEESQ_NSN_INSO_7ScaleInELSR_0EEESS_EEEEEENS4_6LayoutISC_NS5_IJNSA_ILi0EEESW_SW_EEEEENS5_IJNS4_10UnderscoreESZ_SZ_EEEEENS4_13SM90_TMA_LOADENS4_14ComposedLayoutINS4_7SwizzleILi2ELi4ELi3EEENS4_18smem_ptr_flag_bitsILi8EEENSV_INS5_IJNSA_ILi8EEESF_EEENS5_IJSF_SB_EEEEEEEvNS4_8identityES12_S1C_vS1D_EENS_8epilogue10collective18CollectiveEpilogueINS1F_23Sm100TmaWarpSpecializedILi2ELi2ELi64ELb0ELb0EEEJSG_NS5_IJNSV_ISE_SB_EENSV_ISF_SB_EEEEESH_SI_SH_SI_NS1F_6fusion15FusionCallbacksIS1J_NS1N_17LinCombPerRowBiasISH_fSH_SH_fLi16ELNS_15FloatRoundStyleE2EEESG_S1M_JEEENS4_5SM1004TMEM4LOAD26SM100_TMEM_LOAD_32dp32b64xES12_S1C_NS4_39AutoVectorizingCopyWithAssumedAlignmentILi128EEENS4_14SM90_TMA_STOREES1C_S1Y_S1Y_EEEvvEEEEvNT_6ParamsE)
        /*0008*/ 	.word	0x000000c8


	//----- nvinfo : EIATTR_FRAME_SIZE
	.align		4
.L_19:
        /*000c*/ 	.byte	0x04, 0x11
        /*000e*/ 	.short	(.L_21 - .L_20)
	.align		4
.L_20:
        /*0010*/ 	.word	index@($__internal_2_$__cuda_sm10x_tcgen05_guardrail_trap_unallocated_columns_being_dealloced)
        /*0014*/ 	.word	0x00000000


	//----- nvinfo : EIATTR_FRAME_SIZE
	.align		4
.L_21:
        /*0018*/ 	.byte	0x04, 0x11
        /*001a*/ 	.short	(.L_23 - .L_22)
	.align		4
.L_22:
        /*001c*/ 	.word	index@($__internal_1_$__cuda_sm10x_tcgen05_guardrail_trap_phase_invalid_during_alloc)
        /*0020*/ 	.word	0x00000000


	//----- nvinfo : EIATTR_FRAME_SIZE
	.align		4
.L_23:
        /*0024*/ 	.byte	0x04, 0x11
        /*0026*/ 	.short	(.L_25 - .L_24)
	.align		4
.L_24:
        /*0028*/ 	.word	index@($__internal_0_$__cuda_sm10x_tcgen05_guardrail_trap_col_being_dealloced_not_returned_by_alloc)
        /*002c*/ 	.word	0x00000000


	//----- nvinfo : EIATTR_FRAME_SIZE
	.align		4
.L_25:
        /*0030*/ 	.byte	0x04, 0x11
        /*0032*/ 	.short	(.L_27 - .L_26)
	.align		4
.L_26:
        /*0034*/ 	.word	index@(_ZN7cutlass13device_kernelINS_4gemm6kernel13GemmUniversalIN4cute5tupleIJiiiiEEENS1_10collective13CollectiveMmaINS1_35MainloopSm100TmaUmmaWarpSpecializedILi12ELi2ELi4ENS5_IJNS4_1CILi1EEESB_SB_EEEEENS5_IJNSA_ILi128EEESE_NSA_ILi64EEEEEENS_12float_e4m3_tENS5_IJlSB_lEEESH_SI_NS4_8TiledMMAINS4_8MMA_AtomIJNS4_10MMA_TraitsINS4_19SM100_MMA_F8F6F4_SSEJSH_SH_fSE_SE_NS4_17integral_constantINS4_4UMMA5MajorELSP_0EEESQ_NSN_INSO_7ScaleInELSR_0EEESS_EEEEEENS4_6LayoutISC_NS5_IJNSA_ILi0EEESW_SW_EEEEENS5_IJNS4_10UnderscoreESZ_SZ_EEEEENS4_13SM90_TMA_LOADENS4_14ComposedLayoutINS4_7SwizzleILi2ELi4ELi3EEENS4_18smem_ptr_flag_bitsILi8EEENSV_INS5_IJNSA_ILi8EEESF_EEENS5_IJSF_SB_EEEEEEEvNS4_8identityES12_S1C_vS1D_EENS_8epilogue10collective18CollectiveEpilogueINS1F_23Sm100TmaWarpSpecializedILi2ELi2ELi64ELb0ELb0EEEJSG_NS5_IJNSV_ISE_SB_EENSV_ISF_SB_EEEEESH_SI_SH_SI_NS1F_6fusion15FusionCallbacksIS1J_NS1N_17LinCombPerRowBiasISH_fSH_SH_fLi16ELNS_15FloatRoundStyleE2EEESG_S1M_JEEENS4_5SM1004TMEM4LOAD26SM100_TMEM_LOAD_32dp32b64xES12_S1C_NS4_39AutoVectorizingCopyWithAssumedAlignmentILi128EEENS4_14SM90_TMA_STOREES1C_S1Y_S1Y_EEEvvEEEEvNT_6ParamsE)
        /*0038*/ 	.word	0x00000000


	//----- nvinfo : EIATTR_MIN_STACK_SIZE
	.align		4
.L_27:
        /*003c*/ 	.byte	0x04, 0x12
        /*003e*/ 	.short	(.L_29 - .L_28)
	.align		4
.L_28:
        /*0040*/ 	.word	index@(_ZN7cutlass13device_kernelINS_4gemm6kernel13GemmUniversalIN4cute5tupleIJiiiiEEENS1_10collective13CollectiveMmaINS1_35MainloopSm100TmaUmmaWarpSpecializedILi12ELi2ELi4ENS5_IJNS4_1CILi1EEESB_SB_EEEEENS5_IJNSA_ILi128EEESE_NSA_ILi64EEEEEENS_12float_e4m3_tENS5_IJlSB_lEEESH_SI_NS4_8TiledMMAINS4_8MMA_AtomIJNS4_10MMA_TraitsINS4_19SM100_MMA_F8F6F4_SSEJSH_SH_fSE_SE_NS4_17integral_constantINS4_4UMMA5MajorELSP_0EEESQ_NSN_INSO_7ScaleInELSR_0EEESS_EEEEEENS4_6LayoutISC_NS5_IJNSA_ILi0EEESW_SW_EEEEENS5_IJNS4_10UnderscoreESZ_SZ_EEEEENS4_13SM90_TMA_LOADENS4_14ComposedLayoutINS4_7SwizzleILi2ELi4ELi3EEENS4_18smem_ptr_flag_bitsILi8EEENSV_INS5_IJNSA_ILi8EEESF_EEENS5_IJSF_SB_EEEEEEEvNS4_8identityES12_S1C_vS1D_EENS_8epilogue10collective18CollectiveEpilogueINS1F_23Sm100TmaWarpSpecializedILi2ELi2ELi64ELb0ELb0EEEJSG_NS5_IJNSV_ISE_SB_EENSV_ISF_SB_EEEEESH_SI_SH_SI_NS1F_6fusion15FusionCallbacksIS1J_NS1N_17LinCombPerRowBiasISH_fSH_SH_fLi16ELNS_15FloatRoundStyleE2EEESG_S1M_JEEENS4_5SM1004TMEM4LOAD26SM100_TMEM_LOAD_32dp32b64xES12_S1C_NS4_39AutoVectorizingCopyWithAssumedAlignmentILi128EEENS4_14SM90_TMA_STOREES1C_S1Y_S1Y_EEEvvEEEEvNT_6ParamsE)
        /*0044*/ 	.word	0x00000000
.L_29:


//--------------------- .nv.compat                --------------------------
	.section	.nv.compat,"",@"SHT_CUDA_COMPAT_INFO"
	.align	4
        /*0000*/ 	.byte	0x02, 0x09, 0x01, 0x00, 0x02, 0x02, 0x02, 0x00, 0x02, 0x05, 0x05, 0x00, 0x03, 0x07, 0x01, 0x01
        /*0010*/ 	.byte	0x02, 0x03, 0x01, 0x00, 0x02, 0x06, 0x01, 0x00, 0x04, 0x0b, 0x08, 0x00, 0x09, 0x00, 0x00, 0x00
        /*0020*/ 	.byte	0x00, 0x00, 0x00, 0x00


//--------------------- .nv.info._ZN7cutlass13device_kernelINS_4gemm6kernel13GemmUniversalIN4cute5tupleIJiiiiEEENS1_10collective13CollectiveMmaINS1_35MainloopSm100TmaUmmaWarpSpecializedILi12ELi2ELi4ENS5_IJNS4_1CILi1EEESB_SB_EEEEENS5_IJNSA_ILi128EEESE_NSA_ILi64EEEEEENS_12float_e4m3_tENS5_IJlSB_lEEESH_SI_NS4_8TiledMMAINS4_8MMA_AtomIJNS4_10MMA_TraitsINS4_19SM100_MMA_F8F6F4_SSEJSH_SH_fSE_SE_NS4_17integral_constantINS4_4UMMA5MajorELSP_0EEESQ_NSN_INSO_7ScaleInELSR_0EEESS_EEEEEENS4_6LayoutISC_NS5_IJNSA_ILi0EEESW_SW_EEEEENS5_IJNS4_10UnderscoreESZ_SZ_EEEEENS4_13SM90_TMA_LOADENS4_14ComposedLayoutINS4_7SwizzleILi2ELi4ELi3EEENS4_18smem_ptr_flag_bitsILi8EEENSV_INS5_IJNSA_ILi8EEESF_EEENS5_IJSF_SB_EEEEEEEvNS4_8identityES12_S1C_vS1D_EENS_8epilogue10collective18CollectiveEpilogueINS1F_23Sm100TmaWarpSpecializedILi2ELi2ELi64ELb0ELb0EEEJSG_NS5_IJNSV_ISE_SB_EENSV_ISF_SB_EEEEESH_SI_SH_SI_NS1F_6fusion15FusionCallbacksIS1J_NS1N_17LinCombPerRowBiasISH_fSH_SH_fLi16ELNS_15FloatRoundStyleE2EEESG_S1M_JEEENS4_5SM1004TMEM4LOAD26SM100_TMEM_LOAD_32dp32b64xES12_S1C_NS4_39AutoVectorizingCopyWithAssumedAlignmentILi128EEENS4_14SM90_TMA_STOREES1C_S1Y_S1Y_EEEvvEEEEvNT_6ParamsE --------------------------
	.section	.nv.info._ZN7cutlass13device_kernelINS_4gemm6kernel13GemmUniversalIN4cute5tupleIJiiiiEEENS1_10collective13CollectiveMmaINS1_35MainloopSm100TmaUmmaWarpSpecializedILi12ELi2ELi4ENS5_IJNS4_1CILi1EEESB_SB_EEEEENS5_IJNSA_ILi128EEESE_NSA_ILi64EEEEEENS_12float_e4m3_tENS5_IJlSB_lEEESH_SI_NS4_8TiledMMAINS4_8MMA_AtomIJNS4_10MMA_TraitsINS4_19SM100_MMA_F8F6F4_SSEJSH_SH_fSE_SE_NS4_17integral_constantINS4_4UMMA5MajorELSP_0EEESQ_NSN_INSO_7ScaleInELSR_0EEESS_EEEEEENS4_6LayoutISC_NS5_IJNSA_ILi0EEESW_SW_EEEEENS5_IJNS4_10UnderscoreESZ_SZ_EEEEENS4_13SM90_TMA_LOADENS4_14ComposedLayoutINS4_7SwizzleILi2ELi4ELi3EEENS4_18smem_ptr_flag_bitsILi8EEENSV_INS5_IJNSA_ILi8EEESF_EEENS5_IJSF_SB_EEEEEEEvNS4_8identityES12_S1C_vS1D_EENS_8epilogue10collective18CollectiveEpilogueINS1F_23Sm100TmaWarpSpecializedILi2ELi2ELi64ELb0ELb0EEEJSG_NS5_IJNSV_ISE_SB_EENSV_ISF_SB_EEEEESH_SI_SH_SI_NS1F_6fusion15FusionCallbacksIS1J_NS1N_17LinCombPerRowBiasISH_fSH_SH_fLi16ELNS_15FloatRoundStyleE2EEESG_S1M_JEEENS4_5SM1004TMEM4LOAD26SM100_TMEM_LOAD_32dp32b64xES12_S1C_NS4_39AutoVectorizingCopyWithAssumedAlignmentILi128EEENS4_14SM90_TMA_STOREES1C_S1Y_S1Y_EEEvvEEEEvNT_6ParamsE,"",@"SHT_CUDA_INFO"
	.sectionflags	@""
	.align	4


	//----- nvinfo : EIATTR_CUDA_API_VERSION
	.align		4
        /*0000*/ 	.byte	0x04, 0x37
        /*0002*/ 	.short	(.L_31 - .L_30)
.L_30:
        /*0004*/ 	.word	0x00000082


	//----- nvinfo : EIATTR_KPARAM_INFO
	.align		4
.L_31:
        /*0008*/ 	.byte	0x04, 0x17
        /*000a*/ 	.short	(.L_33 - .L_32)
.L_32:
        /*000c*/ 	.word	0x00000000
        /*0010*/ 	.short	0x0000
        /*0012*/ 	.short	0x0000
        /*0014*/ 	.byte	0x00, 0xf0, 0x01, 0x20


	//----- nvinfo : EIATTR_AT_ENTRY_FRAGMENTS
	.align		4
.L_33:
        /*0018*/ 	.byte	0x04, 0x4f
        /*001a*/ 	.short	(.L_35 - .L_34)


	//   ....[0]....
.L_34:
        /*001c*/ 	.word	0x00000006


	//----- nvinfo : EIATTR_RESERVED_SMEM_USED
	.align		4
.L_35:
        /*0020*/ 	.byte	0x01, 0x41
	.zero		2


	//----- nvinfo : EIATTR_SPARSE_MMA_MASK
	.align		4
        /*0024*/ 	.byte	0x03, 0x50
        /*0026*/ 	.short	0x0000


	//----- nvinfo : EIATTR_TCGEN05_1CTA_USED
	.align		4
        /*0028*/ 	.byte	0x01, 0x51
	.zero		2


	//----- nvinfo : EIATTR_MAXREG_COUNT
	.align		4
        /*002c*/ 	.byte	0x03, 0x1b
        /*002e*/ 	.short	0x00ff


	//----- nvinfo : EIATTR_NUM_BARRIERS
	.align		4
        /*0030*/ 	.byte	0x02, 0x4c
        /*0032*/ 	.byte	0x07
	.zero		1


	//----- nvinfo : EIATTR_EXTERNS
	.align		4
        /*0034*/ 	.byte	0x04, 0x0f
        /*0036*/ 	.short	(.L_37 - .L_36)


	//   ....[0]....
	.align		4
.L_36:
        /*0038*/ 	.word	index@(__assertfail)


	//----- nvinfo : EIATTR_MERCURY_ISA_VERSION
	.align		4
.L_37:
        /*003c*/ 	.byte	0x03, 0x5f
        /*003e*/ 	.short	0x0101


	//----- nvinfo : EIATTR_INT_WARP_WIDE_INSTR_OFFSETS
	.align		4
        /*0040*/ 	.byte	0x04, 0x31
        /*0042*/ 	.short	(.L_39 - .L_38)


	//   ....[0]....
.L_38:
        /*0044*/ 	.word	0x00001ea0


	//   ....[1]....
        /*0048*/ 	.word	0x00003c80


	//   ....[2]....
        /*004c*/ 	.word	0x00003cb0


	//   ....[3]....
        /*0050*/ 	.word	0x00003d00


	//   ....[4]....
        /*0054*/ 	.word	0x00004610


	//   ....[5]....
        /*0058*/ 	.word	0x00004680


	//   ....[6]....
        /*005c*/ 	.word	0x00004850


	//   ....[7]....
        /*0060*/ 	.word	0x000049b0


	//   ....[8]....
        /*0064*/ 	.word	0x00005910


	//----- nvinfo : EIATTR_COOP_GROUP_MASK_REGIDS
	.align		4
.L_39:
        /*0068*/ 	.byte	0x04, 0x29
        /*006a*/ 	.short	(.L_41 - .L_40)


	//   ....[0]....
.L_40:
        /*006c*/ 	.word	0xffffffff


	//   ....[1]....
        /*0070*/ 	.word	0xffffffff


	//   ....[2]....
        /*0074*/ 	.word	0xffffffff


	//   ....[3]....
        /*0078*/ 	.word	0xffffffff


	//   ....[4]....
        /*007c*/ 	.word	0xffffffff


	//   ....[5]....
        /*0080*/ 	.word	0xffffffff


	//   ....[6]....
        /*0084*/ 	.word	0xffffffff


	//   ....[7]....
        /*0088*/ 	.word	0xffffffff


	//   ....[8]....
        /*008c*/ 	.word	0xffffffff


	//   ....[9]....
        /*0090*/ 	.word	0xffffffff


	//   ....[10]....
        /*0094*/ 	.word	0xffffffff


	//   ....[11]....
        /*0098*/ 	.word	0xffffffff


	//   ....[12]....
        /*009c*/ 	.word	0xffffffff


	//----- nvinfo : EIATTR_COOP_GROUP_INSTR_OFFSETS
	.align		4
.L_41:
        /*00a0*/ 	.byte	0x04, 0x28
        /*00a2*/ 	.short	(.L_43 - .L_42)


	//   ....[0]....
.L_42:
        /*00a4*/ 	.word	0x00000090


	//   ....[1]....
        /*00a8*/ 	.word	0x000004c0


	//   ....[2]....
        /*00ac*/ 	.word	0x00000760


	//   ....[3]....
        /*00b0*/ 	.word	0x000008c0


	//   ....[4]....
        /*00b4*/ 	.word	0x000009c0


	//   ....[5]....
        /*00b8*/ 	.word	0x00000b30


	//   ....[6]....
        /*00bc*/ 	.word	0x00000cd0


	//   ....[7]....
        /*00c0*/ 	.word	0x00001d80


	//   ....[8]....
        /*00c4*/ 	.word	0x00002fe0


	//   ....[9]....
        /*00c8*/ 	.word	0x000031f0


	//   ....[10]....
        /*00cc*/ 	.word	0x00003220


	//   ....[11]....
        /*00d0*/ 	.word	0x00003b70


	//   ....[12]....
        /*00d4*/ 	.word	0x00003da0


	//----- nvinfo : EIATTR_VRC_CTA_INIT_COUNT
	.align		4
.L_43:
        /*00d8*/ 	.byte	0x02, 0x4a
        /*00da*/ 	.byte	0x80
	.zero		1


	//----- nvinfo : EIATTR_SYSCALL_OFFSETS
	.align		4
        /*00dc*/ 	.byte	0x04, 0x46
        /*00de*/ 	.short	(.L_45 - .L_44)


	//   ....[0]....
.L_44:
        /*00e0*/ 	.word	0x00005430


	//   ....[1]....
        /*00e4*/ 	.word	0x00005570


	//   ....[2]....
        /*00e8*/ 	.word	0x00005f20


	//   ....[3]....
        /*00ec*/ 	.word	0x00007530


	//----- nvinfo : EIATTR_MBARRIER_INSTR_OFFSETS
	.align		4
.L_45:
        /*00f0*/ 	.byte	0x04, 0x39
        /*00f2*/ 	.short	(.L_47 - .L_46)


	//   ....[0]....
.L_46:
        /*00f4*/ 	.word	0x000005c0
        /*00f8*/ 	.word	0x000000ff
        /*00fc*/ 	.word	0x00000000
        /*0100*/ 	.short	0x0100
        /*0102*/ 	.byte	0x05
	.zero		1


	//   ....[1]....
        /*0104*/ 	.word	0x000005d0
        /*0108*/ 	.word	0x000000ff
        /*010c*/ 	.word	0x00000060
        /*0110*/ 	.short	0x0100
        /*0112*/ 	.byte	0x05
	.zero		1


	//   ....[2]....
        /*0114*/ 	.word	0x000005e0
        /*0118*/ 	.word	0x000000ff
        /*011c*/ 	.word	0x00000008
        /*0120*/ 	.short	0x0100
        /*0122*/ 	.byte	0x05
	.zero		1


	//   ....[3]....
        /*0124*/ 	.word	0x000005f0
        /*0128*/ 	.word	0x000000ff
        /*012c*/ 	.word	0x00000068
        /*0130*/ 	.short	0x0100
        /*0132*/ 	.byte	0x05
	.zero		1


	//   ....[4]....
        /*0134*/ 	.word	0x00000600
        /*0138*/ 	.word	0x000000ff
        /*013c*/ 	.word	0x00000010
        /*0140*/ 	.short	0x0100
        /*0142*/ 	.byte	0x05
	.zero		1


	//   ....[5]....
        /*0144*/ 	.word	0x00000610
        /*0148*/ 	.word	0x000000ff
        /*014c*/ 	.word	0x00000070
        /*0150*/ 	.short	0x0100
        /*0152*/ 	.byte	0x05
	.zero		1


	//   ....[6]....
        /*0154*/ 	.word	0x00000620
        /*0158*/ 	.word	0x000000ff
        /*015c*/ 	.word	0x00000018
        /*0160*/ 	.short	0x0100
        /*0162*/ 	.byte	0x05
	.zero		1


	//   ....[7]....
        /*0164*/ 	.word	0x00000630
        /*0168*/ 	.word	0x000000ff
        /*016c*/ 	.word	0x00000078
        /*0170*/ 	.short	0x0100
        /*0172*/ 	.byte	0x05
	.zero		1


	//   ....[8]....
        /*0174*/ 	.word	0x00000640
        /*0178*/ 	.word	0x000000ff
        /*017c*/ 	.word	0x00000020
        /*0180*/ 	.short	0x0100
        /*0182*/ 	.byte	0x05
	.zero		1


	//   ....[9]....
        /*0184*/ 	.word	0x00000650
        /*0188*/ 	.word	0x000000ff
        /*018c*/ 	.word	0x00000080
        /*0190*/ 	.short	0x0100
        /*0192*/ 	.byte	0x05
	.zero		1


	//   ....[10]....
        /*0194*/ 	.word	0x00000660
        /*0198*/ 	.word	0x000000ff
        /*019c*/ 	.word	0x00000028
        /*01a0*/ 	.short	0x0100
        /*01a2*/ 	.byte	0x05
	.zero		1


	//   ....[11]....
        /*01a4*/ 	.word	0x00000670
        /*01a8*/ 	.word	0x000000ff
        /*01ac*/ 	.word	0x00000088
        /*01b0*/ 	.short	0x0100
        /*01b2*/ 	.byte	0x05
	.zero		1


	//   ....[12]....
        /*01b4*/ 	.word	0x00000680
        /*01b8*/ 	.word	0x000000ff
        /*01bc*/ 	.word	0x00000030
        /*01c0*/ 	.short	0x0100
        /*01c2*/ 	.byte	0x05
	.zero		1


	//   ....[13]....
        /*01c4*/ 	.word	0x00000690
        /*01c8*/ 	.word	0x000000ff
        /*01cc*/ 	.word	0x00000090
        /*01d0*/ 	.short	0x0100
        /*01d2*/ 	.byte	0x05
	.zero		1


	//   ....[14]....
        /*01d4*/ 	.word	0x000006a0
        /*01d8*/ 	.word	0x000000ff
        /*01dc*/ 	.word	0x00000038
        /*01e0*/ 	.short	0x0100
        /*01e2*/ 	.byte	0x05
	.zero		1


	//   ....[15]....
        /*01e4*/ 	.word	0x000006b0
        /*01e8*/ 	.word	0x000000ff
        /*01ec*/ 	.word	0x00000098
        /*01f0*/ 	.short	0x0100
        /*01f2*/ 	.byte	0x05
	.zero		1


	//   ....[16]....
        /*01f4*/ 	.word	0x000006c0
        /*01f8*/ 	.word	0x000000ff
        /*01fc*/ 	.word	0x00000040
        /*0200*/ 	.short	0x0100
        /*0202*/ 	.byte	0x05
	.zero		1


	//   ....[17]....
        /*0204*/ 	.word	0x000006d0
        /*0208*/ 	.word	0x000000ff
        /*020c*/ 	.word	0x000000a0
        /*0210*/ 	.short	0x0100
        /*0212*/ 	.byte	0x05
	.zero		1


	//   ....[18]....
        /*0214*/ 	.word	0x000006e0
        /*0218*/ 	.word	0x000000ff
        /*021c*/ 	.word	0x00000048
        /*0220*/ 	.short	0x0100
        /*0222*/ 	.byte	0x05
	.zero		1


	//   ....[19]....
        /*0224*/ 	.word	0x000006f0
        /*0228*/ 	.word	0x000000ff
        /*022c*/ 	.word	0x000000a8
        /*0230*/ 	.short	0x0100
        /*0232*/ 	.byte	0x05
	.zero		1


	//   ....[20]....
        /*0234*/ 	.word	0x00000700
        /*0238*/ 	.word	0x000000ff
        /*023c*/ 	.word	0x00000050
        /*0240*/ 	.short	0x0100
        /*0242*/ 	.byte	0x05
	.zero		1


	//   ....[21]....
        /*0244*/ 	.word	0x00000710
        /*0248*/ 	.word	0x000000ff
        /*024c*/ 	.word	0x000000b0
        /*0250*/ 	.short	0x0100
        /*0252*/ 	.byte	0x05
	.zero		1


	//   ....[22]....
        /*0254*/ 	.word	0x00000720
        /*0258*/ 	.word	0x000000ff
        /*025c*/ 	.word	0x00000058
        /*0260*/ 	.short	0x0100
        /*0262*/ 	.byte	0x05
	.zero		1


	//   ....[23]....
        /*0264*/ 	.word	0x00000730
        /*0268*/ 	.word	0x000000ff
        /*026c*/ 	.word	0x000000b8
        /*0270*/ 	.short	0x0100
        /*0272*/ 	.byte	0x05
	.zero		1


	//   ....[24]....
        /*0274*/ 	.word	0x00000870
        /*0278*/ 	.word	0x000000ff
        /*027c*/ 	.word	0x000000c0
        /*0280*/ 	.short	0x0100
        /*0282*/ 	.byte	0x06
	.zero		1


	//   ....[25]....
        /*0284*/ 	.word	0x00000880
        /*0288*/ 	.word	0x000000ff
        /*028c*/ 	.word	0x000000d0
        /*0290*/ 	.short	0x0100
        /*0292*/ 	.byte	0x06
	.zero		1


	//   ....[26]....
        /*0294*/ 	.word	0x00000890
        /*0298*/ 	.word	0x000000ff
        /*029c*/ 	.word	0x000000c8
        /*02a0*/ 	.short	0x0100
        /*02a2*/ 	.byte	0x06
	.zero		1


	//   ....[27]....
        /*02a4*/ 	.word	0x000008a0
        /*02a8*/ 	.word	0x000000ff
        /*02ac*/ 	.word	0x000000d8
        /*02b0*/ 	.short	0x0100
        /*02b2*/ 	.byte	0x06
	.zero		1


	//   ....[28]....
        /*02b4*/ 	.word	0x00000990
        /*02b8*/ 	.word	0x000000ff
        /*02bc*/ 	.word	0x000000e0
        /*02c0*/ 	.short	0x0100
        /*02c2*/ 	.byte	0x05
	.zero		1


	//   ....[29]....
        /*02c4*/ 	.word	0x000009a0
        /*02c8*/ 	.word	0x000000ff
        /*02cc*/ 	.word	0x000000e8
        /*02d0*/ 	.short	0x0100
        /*02d2*/ 	.byte	0x05
	.zero		1


	//   ....[30]....
        /*02d4*/ 	.word	0x00000ae0
        /*02d8*/ 	.word	0x000000ff
        /*02dc*/ 	.word	0x000000f0
        /*02e0*/ 	.short	0x0100
        /*02e2*/ 	.byte	0x05
	.zero		1


	//   ....[31]....
        /*02e4*/ 	.word	0x00000af0
        /*02e8*/ 	.word	0x000000ff
        /*02ec*/ 	.word	0x00000100
        /*02f0*/ 	.short	0x0100
        /*02f2*/ 	.byte	0x05
	.zero		1


	//   ....[32]....
        /*02f4*/ 	.word	0x00000b00
        /*02f8*/ 	.word	0x000000ff
        /*02fc*/ 	.word	0x000000f8
        /*0300*/ 	.short	0x0100
        /*0302*/ 	.byte	0x05
	.zero		1


	//   ....[33]....
        /*0304*/ 	.word	0x00000b10
        /*0308*/ 	.word	0x000000ff
        /*030c*/ 	.word	0x00000108
        /*0310*/ 	.short	0x0100
        /*0312*/ 	.byte	0x05
	.zero		1


	//   ....[34]....
        /*0314*/ 	.word	0x00000c40
        /*0318*/ 	.word	0x000000ff
        /*031c*/ 	.word	0x00000110
        /*0320*/ 	.short	0x0100
        /*0322*/ 	.byte	0x06
	.zero		1


	//   ....[35]....
        /*0324*/ 	.word	0x00000c50
        /*0328*/ 	.word	0x000000ff
        /*032c*/ 	.word	0x00000130
        /*0330*/ 	.short	0x0100
        /*0332*/ 	.byte	0x06
	.zero		1


	//   ....[36]....
        /*0334*/ 	.word	0x00000c60
        /*0338*/ 	.word	0x000000ff
        /*033c*/ 	.word	0x00000118
        /*0340*/ 	.short	0x0100
        /*0342*/ 	.byte	0x06
	.zero		1


	//   ....[37]....
        /*0344*/ 	.word	0x00000c70
        /*0348*/ 	.word	0x000000ff
        /*034c*/ 	.word	0x00000138
        /*0350*/ 	.short	0x0100
        /*0352*/ 	.byte	0x06
	.zero		1


	//   ....[38]....
        /*0354*/ 	.word	0x00000c80
        /*0358*/ 	.word	0x000000ff
        /*035c*/ 	.word	0x00000120
        /*0360*/ 	.short	0x0100
        /*0362*/ 	.byte	0x06
	.zero		1


	//   ....[39]....
        /*0364*/ 	.word	0x00000c90
        /*0368*/ 	.word	0x000000ff
        /*036c*/ 	.word	0x00000140
        /*0370*/ 	.short	0x0100
        /*0372*/ 	.byte	0x06
	.zero		1


	//   ....[40]....
        /*0374*/ 	.word	0x00000ca0
        /*0378*/ 	.word	0x000000ff
        /*037c*/ 	.word	0x00000128
        /*0380*/ 	.short	0x0100
        /*0382*/ 	.byte	0x06
	.zero		1


	//   ....[41]....
        /*0384*/ 	.word	0x00000cb0
        /*0388*/ 	.word	0x000000ff
        /*038c*/ 	.word	0x00000148
        /*0390*/ 	.short	0x0100
        /*0392*/ 	.byte	0x06
	.zero		1


	//   ....[42]....
        /*0394*/ 	.word	0x00000da0
        /*0398*/ 	.word	0x000000ff
        /*039c*/ 	.word	0x00000150
        /*03a0*/ 	.short	0x0100
        /*03a2*/ 	.byte	0x05
	.zero		1


	//   ....[43]....
        /*03a4*/ 	.word	0x00000db0
        /*03a8*/ 	.word	0x000000ff
        /*03ac*/ 	.word	0x00000160
        /*03b0*/ 	.short	0x0100
        /*03b2*/ 	.byte	0x05
	.zero		1


	//   ....[44]....
        /*03b4*/ 	.word	0x00000dc0
        /*03b8*/ 	.word	0x000000ff
        /*03bc*/ 	.word	0x00000158
        /*03c0*/ 	.short	0x0100
        /*03c2*/ 	.byte	0x05
	.zero		1


	//   ....[45]....
        /*03c4*/ 	.word	0x00000dd0
        /*03c8*/ 	.word	0x000000ff
        /*03cc*/ 	.word	0x00000168
        /*03d0*/ 	.short	0x0100
        /*03d2*/ 	.byte	0x05
	.zero		1


	//   ....[46]....
        /*03d4*/ 	.word	0x000016a0
        /*03d8*/ 	.word	0x00000002
        /*03dc*/ 	.word	0x00000160
        /*03e0*/ 	.short	0x010a
        /*03e2*/ 	.byte	0xff
	.zero		1


	//   ....[47]....
        /*03e4*/ 	.word	0x000016d0
        /*03e8*/ 	.word	0x00000002
        /*03ec*/ 	.word	0x00000150
        /*03f0*/ 	.short	0x0101
        /*03f2*/ 	.byte	0xff
	.zero		1


	//   ....[48]....
        /*03f4*/ 	.word	0x000017a0
        /*03f8*/ 	.word	0x000000ff
        /*03fc*/ 	.word	0x00000060
        /*0400*/ 	.short	0x010a
        /*0402*/ 	.byte	0x08
	.zero		1


	//   ....[49]....
        /*0404*/ 	.word	0x00001840
        /*0408*/ 	.word	0x000000ff
        /*040c*/ 	.word	0x00000060
        /*0410*/ 	.short	0x010a
        /*0412*/ 	.byte	0x21
	.zero		1


	//   ....[50]....
        /*0414*/ 	.word	0x000019a0
        /*0418*/ 	.word	0x000000ff
        /*041c*/ 	.word	0x00000060
        /*0420*/ 	.short	0x010a
        /*0422*/ 	.byte	0x08
	.zero		1


	//   ....[51]....
        /*0424*/ 	.word	0x00001a90
        /*0428*/ 	.word	0x000000ff
        /*042c*/ 	.word	0x000000e8
        /*0430*/ 	.short	0x0101
        /*0432*/ 	.byte	0x04
	.zero		1


	//   ....[52]....
        /*0434*/ 	.word	0x00001ab0
        /*0438*/ 	.word	0x000000ff
        /*043c*/ 	.word	0x00000060
        /*0440*/ 	.short	0x010a
        /*0442*/ 	.byte	0x08
	.zero		1


	//   ....[53]....
        /*0444*/ 	.word	0x00001b30
        /*0448*/ 	.word	0x000000ff
        /*044c*/ 	.word	0x00000060
        /*0450*/ 	.short	0x010a
        /*0452*/ 	.byte	0x11
	.zero		1


	//   ....[54]....
        /*0454*/ 	.word	0x00001c90
        /*0458*/ 	.word	0x000000ff
        /*045c*/ 	.word	0x00000060
        /*0460*/ 	.short	0x010a
        /*0462*/ 	.byte	0x08
	.zero		1


	//   ....[55]....
        /*0464*/ 	.word	0x00001db0
        /*0468*/ 	.word	0x00000002
        /*046c*/ 	.word	0x000000f0
        /*0470*/ 	.short	0x010a
        /*0472*/ 	.byte	0xff
	.zero		1


	//   ....[56]....
        /*0474*/ 	.word	0x00001e70
        /*0478*/ 	.word	0x00000002
        /*047c*/ 	.word	0x00000000
        /*0480*/ 	.short	0x0101
        /*0482*/ 	.byte	0xff
	.zero		1


	//   ....[57]....
        /*0484*/ 	.word	0x000023d0
        /*0488*/ 	.word	0x000000ff
        /*048c*/ 	.word	0x00000000
        /*0490*/ 	.short	0x010a
        /*0492*/ 	.byte	0x05
	.zero		1


	//   ....[58]....
        /*0494*/ 	.word	0x00002460
        /*0498*/ 	.word	0x000000ff
        /*049c*/ 	.word	0x00000000
        /*04a0*/ 	.short	0x010a
        /*04a2*/ 	.byte	0x05
	.zero		1


	//   ....[59]....
        /*04a4*/ 	.word	0x000024f0
        /*04a8*/ 	.word	0x000000ff
        /*04ac*/ 	.word	0x00000000
        /*04b0*/ 	.short	0x010a
        /*04b2*/ 	.byte	0x05
	.zero		1


	//   ....[60]....
        /*04b4*/ 	.word	0x00002580
        /*04b8*/ 	.word	0x000000ff
        /*04bc*/ 	.word	0x00000000
        /*04c0*/ 	.short	0x010a
        /*04c2*/ 	.byte	0x05
	.zero		1


	//   ....[61]....
        /*04c4*/ 	.word	0x00002610
        /*04c8*/ 	.word	0x000000ff
        /*04cc*/ 	.word	0x00000000
        /*04d0*/ 	.short	0x010a
        /*04d2*/ 	.byte	0x05
	.zero		1


	//   ....[62]....
        /*04d4*/ 	.word	0x000026a0
        /*04d8*/ 	.word	0x000000ff
        /*04dc*/ 	.word	0x00000000
        /*04e0*/ 	.short	0x010a
        /*04e2*/ 	.byte	0x05
	.zero		1


	//   ....[63]....
        /*04e4*/ 	.word	0x00002730
        /*04e8*/ 	.word	0x000000ff
        /*04ec*/ 	.word	0x00000000
        /*04f0*/ 	.short	0x010a
        /*04f2*/ 	.byte	0x05
	.zero		1


	//   ....[64]....
        /*04f4*/ 	.word	0x000027c0
        /*04f8*/ 	.word	0x000000ff
        /*04fc*/ 	.word	0x00000000
        /*0500*/ 	.short	0x010a
        /*0502*/ 	.byte	0x05
	.zero		1


	//   ....[65]....
        /*0504*/ 	.word	0x00002850
        /*0508*/ 	.word	0x000000ff
        /*050c*/ 	.word	0x00000000
        /*0510*/ 	.short	0x010a
        /*0512*/ 	.byte	0x05
	.zero		1


	//   ....[66]....
        /*0514*/ 	.word	0x000028e0
        /*0518*/ 	.word	0x000000ff
        /*051c*/ 	.word	0x00000000
        /*0520*/ 	.short	0x010a
        /*0522*/ 	.byte	0x05
	.zero		1


	//   ....[67]....
        /*0524*/ 	.word	0x00002970
        /*0528*/ 	.word	0x000000ff
        /*052c*/ 	.word	0x00000000
        /*0530*/ 	.short	0x010a
        /*0532*/ 	.byte	0x05
	.zero		1


	//   ....[68]....
        /*0534*/ 	.word	0x00002a10
        /*0538*/ 	.word	0x00000000
        /*053c*/ 	.word	0x00000000
        /*0540*/ 	.short	0x010a
        /*0542*/ 	.byte	0xff
	.zero		1


	//   ....[69]....
        /*0544*/ 	.word	0x00002b30
        /*0548*/ 	.word	0x00000000
        /*054c*/ 	.word	0x00000150
        /*0550*/ 	.short	0x010a
        /*0552*/ 	.byte	0xff
	.zero		1


	//   ....[70]....
        /*0554*/ 	.word	0x00002ba0
        /*0558*/ 	.word	0x00000000
        /*055c*/ 	.word	0x00000000
        /*0560*/ 	.short	0x0101
        /*0562*/ 	.byte	0xff
	.zero		1


	//   ....[71]....
        /*0564*/ 	.word	0x00002bc0
        /*0568*/ 	.word	0x000000ff
        /*056c*/ 	.word	0x00000100
        /*0570*/ 	.short	0x010a
        /*0572*/ 	.byte	0x05
	.zero		1


	//   ....[72]....
        /*0574*/ 	.word	0x00002ce0
        /*0578*/ 	.word	0x00000000
        /*057c*/ 	.word	0x000000f0
        /*0580*/ 	.short	0x010a
        /*0582*/ 	.byte	0xff
	.zero		1


	//   ....[73]....
        /*0584*/ 	.word	0x00002de0
        /*0588*/ 	.word	0x00000000
        /*058c*/ 	.word	0x00000000
        /*0590*/ 	.short	0x0101
        /*0592*/ 	.byte	0xff
	.zero		1


	//   ....[74]....
        /*0594*/ 	.word	0x00002e70
        /*0598*/ 	.word	0x000000ff
        /*059c*/ 	.word	0x00000100
        /*05a0*/ 	.short	0x0106
        /*05a2*/ 	.byte	0x05
	.zero		1


	//   ....[75]....
        /*05a4*/ 	.word	0x00002e90
        /*05a8*/ 	.word	0x000000ff
        /*05ac*/ 	.word	0x00000100
        /*05b0*/ 	.short	0x010a
        /*05b2*/ 	.byte	0x05
	.zero		1


	//   ....[76]....
        /*05b4*/ 	.word	0x00002f20
        /*05b8*/ 	.word	0x000000ff
        /*05bc*/ 	.word	0x00000100
        /*05c0*/ 	.short	0x0106
        /*05c2*/ 	.byte	0x04
	.zero		1


	//   ....[77]....
        /*05c4*/ 	.word	0x00002f60
        /*05c8*/ 	.word	0x00000000
        /*05cc*/ 	.word	0x00000100
        /*05d0*/ 	.short	0x010a
        /*05d2*/ 	.byte	0xff
	.zero		1


	//   ....[78]....
        /*05d4*/ 	.word	0x00003460
        /*05d8*/ 	.word	0x00000000
        /*05dc*/ 	.word	0x000000f0
        /*05e0*/ 	.short	0x010a
        /*05e2*/ 	.byte	0xff
	.zero		1


	//   ....[79]....
        /*05e4*/ 	.word	0x00003570
        /*05e8*/ 	.word	0x00000003
        /*05ec*/ 	.word	0x00000000
        /*05f0*/ 	.short	0x0101
        /*05f2*/ 	.byte	0xff
	.zero		1


	//   ....[80]....
        /*05f4*/ 	.word	0x00003580
        /*05f8*/ 	.word	0x000000ff
        /*05fc*/ 	.word	0x00000000
        /*0600*/ 	.short	0x010a
        /*0602*/ 	.byte	0x04
	.zero		1


	//   ....[81]....
        /*0604*/ 	.word	0x000035a0
        /*0608*/ 	.word	0x000000ff
        /*060c*/ 	.word	0x00000130
        /*0610*/ 	.short	0x010a
        /*0612*/ 	.byte	0x08
	.zero		1


	//   ....[82]....
        /*0614*/ 	.word	0x00003670
        /*0618*/ 	.word	0x000000ff
        /*061c*/ 	.word	0x00000000
        /*0620*/ 	.short	0x010a
        /*0622*/ 	.byte	0x07
	.zero		1


	//   ....[83]....
        /*0624*/ 	.word	0x000037b0
        /*0628*/ 	.word	0x000000ff
        /*062c*/ 	.word	0x00000000
        /*0630*/ 	.short	0x010a
        /*0632*/ 	.byte	0x04
	.zero		1


	//   ....[84]....
        /*0634*/ 	.word	0x000039a0
        /*0638*/ 	.word	0x000000ff
        /*063c*/ 	.word	0x00000000
        /*0640*/ 	.short	0x010a
        /*0642*/ 	.byte	0x05
	.zero		1


	//   ....[85]....
        /*0644*/ 	.word	0x00003a30
        /*0648*/ 	.word	0x000000ff
        /*064c*/ 	.word	0x00000000
        /*0650*/ 	.short	0x010a
        /*0652*/ 	.byte	0x05
	.zero		1


	//   ....[86]....
        /*0654*/ 	.word	0x00003ac0
        /*0658*/ 	.word	0x000000ff
        /*065c*/ 	.word	0x00000000
        /*0660*/ 	.short	0x010a
        /*0662*/ 	.byte	0x05
	.zero		1


	//   ....[87]....
        /*0664*/ 	.word	0x00003b50
        /*0668*/ 	.word	0x000000ff
        /*066c*/ 	.word	0x00000000
        /*0670*/ 	.short	0x010a
        /*0672*/ 	.byte	0x07
	.zero		1


	//   ....[88]....
        /*0674*/ 	.word	0x00003fb0
        /*0678*/ 	.word	0x00000000
        /*067c*/ 	.word	0x000000f0
        /*0680*/ 	.short	0x010a
        /*0682*/ 	.byte	0xff
	.zero		1


	//   ....[89]....
        /*0684*/ 	.word	0x00004070
        /*0688*/ 	.word	0x00000000
        /*068c*/ 	.word	0x00000000
        /*0690*/ 	.short	0x0101
        /*0692*/ 	.byte	0xff
	.zero		1


	//   ....[90]....
        /*0694*/ 	.word	0x00004390
        /*0698*/ 	.word	0x000000ff
        /*069c*/ 	.word	0x000000e8
        /*06a0*/ 	.short	0x010a
        /*06a2*/ 	.byte	0x06
	.zero		1


	//   ....[91]....
        /*06a4*/ 	.word	0x00004580
        /*06a8*/ 	.word	0x000000ff
        /*06ac*/ 	.word	0x000000d0
        /*06b0*/ 	.short	0x010a
        /*06b2*/ 	.byte	0x06
	.zero		1


	//   ....[92]....
        /*06b4*/ 	.word	0x00004730
        /*06b8*/ 	.word	0x000000ff
        /*06bc*/ 	.word	0x000000c0
        /*06c0*/ 	.short	0x010b
        /*06c2*/ 	.byte	0x06
	.zero		1


	//   ....[93]....
        /*06c4*/ 	.word	0x00004770
        /*06c8*/ 	.word	0x000000ff
        /*06cc*/ 	.word	0x00000000
        /*06d0*/ 	.short	0x0101
        /*06d2*/ 	.byte	0x08
	.zero		1


	//   ....[94]....
        /*06d4*/ 	.word	0x000047b0
        /*06d8*/ 	.word	0x000000ff
        /*06dc*/ 	.word	0x000000d8
        /*06e0*/ 	.short	0x010a
        /*06e2*/ 	.byte	0x06
	.zero		1


	//   ....[95]....
        /*06e4*/ 	.word	0x000049f0
        /*06e8*/ 	.word	0x000000ff
        /*06ec*/ 	.word	0x000000c8
        /*06f0*/ 	.short	0x010b
        /*06f2*/ 	.byte	0x06
	.zero		1


	//   ....[96]....
        /*06f4*/ 	.word	0x00004a10
        /*06f8*/ 	.word	0x000000ff
        /*06fc*/ 	.word	0x00000000
        /*0700*/ 	.short	0x0101
        /*0702*/ 	.byte	0x07
	.zero		1


	//   ....[97]....
        /*0704*/ 	.word	0x00004a40
        /*0708*/ 	.word	0x000000ff
        /*070c*/ 	.word	0x000000d0
        /*0710*/ 	.short	0x010a
        /*0712*/ 	.byte	0x06
	.zero		1


	//   ....[98]....
        /*0714*/ 	.word	0x00004a80
        /*0718*/ 	.word	0x00000000
        /*071c*/ 	.word	0x000000d8
        /*0720*/ 	.short	0x010a
        /*0722*/ 	.byte	0xff
	.zero		1


	//   ....[99]....
        /*0724*/ 	.word	0x00004e00
        /*0728*/ 	.word	0x00000000
        /*072c*/ 	.word	0x000000f0
        /*0730*/ 	.short	0x010a
        /*0732*/ 	.byte	0xff
	.zero		1


	//   ....[100]....
        /*0734*/ 	.word	0x00004f10
        /*0738*/ 	.word	0x00000000
        /*073c*/ 	.word	0x00000000
        /*0740*/ 	.short	0x0101
        /*0742*/ 	.byte	0xff
	.zero		1


	//   ....[101]....
        /*0744*/ 	.word	0x000059d0
        /*0748*/ 	.word	0x00000000
        /*074c*/ 	.word	0x000000c0
        /*0750*/ 	.short	0x010a
        /*0752*/ 	.byte	0xff
	.zero		1


	//   ....[102]....
        /*0754*/ 	.word	0x00005b00
        /*0758*/ 	.word	0x000000c3
        /*075c*/ 	.word	0x00000110
        /*0760*/ 	.short	0x010a
        /*0762*/ 	.byte	0xff
	.zero		1


	//   ....[103]....
        /*0764*/ 	.word	0x00005c30
        /*0768*/ 	.word	0x00000000
        /*076c*/ 	.word	0x000000c0
        /*0770*/ 	.short	0x010a
        /*0772*/ 	.byte	0xff
	.zero		1


	//   ....[104]....
        /*0774*/ 	.word	0x00005d70
        /*0778*/ 	.word	0x00000000
        /*077c*/ 	.word	0x00000000
        /*0780*/ 	.short	0x0101
        /*0782*/ 	.byte	0xff
	.zero		1


	//   ....[105]....
        /*0784*/ 	.word	0x00005df0
        /*0788*/ 	.word	0x000000c3
        /*078c*/ 	.word	0x00000110
        /*0790*/ 	.short	0x010a
        /*0792*/ 	.byte	0xff
	.zero		1


	//   ....[106]....
        /*0794*/ 	.word	0x000071a0
        /*0798*/ 	.word	0x00000005
        /*079c*/ 	.word	0x000000c0
        /*07a0*/ 	.short	0x010a
        /*07a2*/ 	.byte	0xff
	.zero		1


	//   ....[107]....
        /*07a4*/ 	.word	0x00007270
        /*07a8*/ 	.word	0x00000005
        /*07ac*/ 	.word	0x000000c0
        /*07b0*/ 	.short	0x010a
        /*07b2*/ 	.byte	0xff
	.zero		1


	//   ....[108]....
        /*07b4*/ 	.word	0x000073b0
        /*07b8*/ 	.word	0x00000000
        /*07bc*/ 	.word	0x00000000
        /*07c0*/ 	.short	0x0101
        /*07c2*/ 	.byte	0xff
	.zero		1


	//   ....[109]....
        /*07c4*/ 	.word	0x000078f0
        /*07c8*/ 	.word	0x000000ff
        /*07cc*/ 	.word	0x00000000
        /*07d0*/ 	.short	0x0101
        /*07d2*/ 	.byte	0x05
	.zero		1


	//   ....[110]....
        /*07d4*/ 	.word	0x00008840
        /*07d8*/ 	.word	0x00000002
        /*07dc*/ 	.word	0x00000160
        /*07e0*/ 	.short	0x010a
        /*07e2*/ 	.byte	0xff
	.zero		1


	//   ....[111]....
        /*07e4*/ 	.word	0x000088a0
        /*07e8*/ 	.word	0x00000002
        /*07ec*/ 	.word	0x00000060
        /*07f0*/ 	.short	0x010a
        /*07f2*/ 	.byte	0xff
	.zero		1


	//   ....[112]....
        /*07f4*/ 	.word	0x00008900
        /*07f8*/ 	.word	0x00000002
        /*07fc*/ 	.word	0x00000060
        /*0800*/ 	.short	0x010a
        /*0802*/ 	.byte	0xff
	.zero		1


	//   ....[113]....
        /*0804*/ 	.word	0x00008950
        /*0808*/ 	.word	0x00000002
        /*080c*/ 	.word	0x000000f0
        /*0810*/ 	.short	0x010a
        /*0812*/ 	.byte	0xff
	.zero		1


	//   ....[114]....
        /*0814*/ 	.word	0x000089b0
        /*0818*/ 	.word	0x00000000
        /*081c*/ 	.word	0x00000000
        /*0820*/ 	.short	0x010a
        /*0822*/ 	.byte	0xff
	.zero		1


	//   ....[115]....
        /*0824*/ 	.word	0x00008a10
        /*0828*/ 	.word	0x00000000
        /*082c*/ 	.word	0x00000000
        /*0830*/ 	.short	0x010a
        /*0832*/ 	.byte	0xff
	.zero		1


	//   ....[116]....
        /*0834*/ 	.word	0x00008a70
        /*0838*/ 	.word	0x00000000
        /*083c*/ 	.word	0x00000000
        /*0840*/ 	.short	0x010a
        /*0842*/ 	.byte	0xff
	.zero		1


	//   ....[117]....
        /*0844*/ 	.word	0x00008ad0
        /*0848*/ 	.word	0x00000000
        /*084c*/ 	.word	0x00000000
        /*0850*/ 	.short	0x010a
        /*0852*/ 	.byte	0xff
	.zero		1


	//   ....[118]....
        /*0854*/ 	.word	0x00008b30
        /*0858*/ 	.word	0x00000000
        /*085c*/ 	.word	0x00000000
        /*0860*/ 	.short	0x010a
        /*0862*/ 	.byte	0xff
	.zero		1


	//   ....[119]....
        /*0864*/ 	.word	0x00008b90
        /*0868*/ 	.word	0x00000000
        /*086c*/ 	.word	0x00000000
        /*0870*/ 	.short	0x010a
        /*0872*/ 	.byte	0xff
	.zero		1


	//   ....[120]....
        /*0874*/ 	.word	0x00008bf0
        /*0878*/ 	.word	0x00000000
        /*087c*/ 	.word	0x00000000
        /*0880*/ 	.short	0x010a
        /*0882*/ 	.byte	0xff
	.zero		1


	//   ....[121]....
        /*0884*/ 	.word	0x00008c50
        /*0888*/ 	.word	0x00000000
        /*088c*/ 	.word	0x00000000
        /*0890*/ 	.short	0x010a
        /*0892*/ 	.byte	0xff
	.zero		1


	//   ....[122]....
        /*0894*/ 	.word	0x00008cb0
        /*0898*/ 	.word	0x00000000
        /*089c*/ 	.word	0x00000000
        /*08a0*/ 	.short	0x010a
        /*08a2*/ 	.byte	0xff
	.zero		1


	//   ....[123]....
        /*08a4*/ 	.word	0x00008d10
        /*08a8*/ 	.word	0x00000000
        /*08ac*/ 	.word	0x00000000
        /*08b0*/ 	.short	0x010a
        /*08b2*/ 	.byte	0xff
	.zero		1


	//   ....[124]....
        /*08b4*/ 	.word	0x00008d70
        /*08b8*/ 	.word	0x00000000
        /*08bc*/ 	.word	0x00000000
        /*08c0*/ 	.short	0x010a
        /*08c2*/ 	.byte	0xff
	.zero		1


	//   ....[125]....
        /*08c4*/ 	.word	0x00008dc0
        /*08c8*/ 	.word	0x00000000
        /*08cc*/ 	.word	0x00000150
        /*08d0*/ 	.short	0x010a
        /*08d2*/ 	.byte	0xff
	.zero		1


	//   ....[126]....
        /*08d4*/ 	.word	0x00008e20
        /*08d8*/ 	.word	0x00000000
        /*08dc*/ 	.word	0x00000100
        /*08e0*/ 	.short	0x010a
        /*08e2*/ 	.byte	0xff
	.zero		1


	//   ....[127]....
        /*08e4*/ 	.word	0x00008e70
        /*08e8*/ 	.word	0x00000000
        /*08ec*/ 	.word	0x000000f0
        /*08f0*/ 	.short	0x010a
        /*08f2*/ 	.byte	0xff
	.zero		1


	//   ....[128]....
        /*08f4*/ 	.word	0x00008ed0
        /*08f8*/ 	.word	0x00000000
        /*08fc*/ 	.word	0x00000100
        /*0900*/ 	.short	0x010a
        /*0902*/ 	.byte	0xff
	.zero		1


	//   ....[129]....
        /*0904*/ 	.word	0x00008f20
        /*0908*/ 	.word	0x00000000
        /*090c*/ 	.word	0x000000f0
        /*0910*/ 	.short	0x010a
        /*0912*/ 	.byte	0xff
	.zero		1


	//   ....[130]....
        /*0914*/ 	.word	0x00008f80
        /*0918*/ 	.word	0x00000002
        /*091c*/ 	.word	0x00000130
        /*0920*/ 	.short	0x010a
        /*0922*/ 	.byte	0xff
	.zero		1


	//   ....[131]....
        /*0924*/ 	.word	0x00008fe0
        /*0928*/ 	.word	0x00000000
        /*092c*/ 	.word	0x00000000
        /*0930*/ 	.short	0x010a
        /*0932*/ 	.byte	0xff
	.zero		1


	//   ....[132]....
        /*0934*/ 	.word	0x00009040
        /*0938*/ 	.word	0x00000000
        /*093c*/ 	.word	0x00000000
        /*0940*/ 	.short	0x010a
        /*0942*/ 	.byte	0xff
	.zero		1


	//   ....[133]....
        /*0944*/ 	.word	0x000090a0
        /*0948*/ 	.word	0x00000000
        /*094c*/ 	.word	0x00000000
        /*0950*/ 	.short	0x010a
        /*0952*/ 	.byte	0xff
	.zero		1


	//   ....[134]....
        /*0954*/ 	.word	0x00009100
        /*0958*/ 	.word	0x00000000
        /*095c*/ 	.word	0x00000000
        /*0960*/ 	.short	0x010a
        /*0962*/ 	.byte	0xff
	.zero		1


	//   ....[135]....
        /*0964*/ 	.word	0x00009160
        /*0968*/ 	.word	0x00000000
        /*096c*/ 	.word	0x00000000
        /*0970*/ 	.short	0x010a
        /*0972*/ 	.byte	0xff
	.zero		1


	//   ....[136]....
        /*0974*/ 	.word	0x000091b0
        /*0978*/ 	.word	0x00000000
        /*097c*/ 	.word	0x000000f0
        /*0980*/ 	.short	0x010a
        /*0982*/ 	.byte	0xff
	.zero		1


	//   ....[137]....
        /*0984*/ 	.word	0x00009210
        /*0988*/ 	.word	0x00000000
        /*098c*/ 	.word	0x000000e8
        /*0990*/ 	.short	0x010a
        /*0992*/ 	.byte	0xff
	.zero		1


	//   ....[138]....
        /*0994*/ 	.word	0x00009270
        /*0998*/ 	.word	0x00000000
        /*099c*/ 	.word	0x000000d0
        /*09a0*/ 	.short	0x010a
        /*09a2*/ 	.byte	0xff
	.zero		1


	//   ....[139]....
        /*09a4*/ 	.word	0x000092d0
        /*09a8*/ 	.word	0x00000000
        /*09ac*/ 	.word	0x000000d8
        /*09b0*/ 	.short	0x010a
        /*09b2*/ 	.byte	0xff
	.zero		1


	//   ....[140]....
        /*09b4*/ 	.word	0x00009330
        /*09b8*/ 	.word	0x00000000
        /*09bc*/ 	.word	0x000000d0
        /*09c0*/ 	.short	0x010a
        /*09c2*/ 	.byte	0xff
	.zero		1


	//   ....[141]....
        /*09c4*/ 	.word	0x00009380
        /*09c8*/ 	.word	0x00000000
        /*09cc*/ 	.word	0x000000f0
        /*09d0*/ 	.short	0x010a
        /*09d2*/ 	.byte	0xff
	.zero		1


	//   ....[142]....
        /*09d4*/ 	.word	0x000093d0
        /*09d8*/ 	.word	0x00000000
        /*09dc*/ 	.word	0x000000c0
        /*09e0*/ 	.short	0x010a
        /*09e2*/ 	.byte	0xff
	.zero		1


	//   ....[143]....
        /*09e4*/ 	.word	0x00009420
        /*09e8*/ 	.word	0x000000c3
        /*09ec*/ 	.word	0x00000110
        /*09f0*/ 	.short	0x010a
        /*09f2*/ 	.byte	0xff
	.zero		1


	//   ....[144]....
        /*09f4*/ 	.word	0x00009470
        /*09f8*/ 	.word	0x00000005
        /*09fc*/ 	.word	0x000000c0
        /*0a00*/ 	.short	0x010a
        /*0a02*/ 	.byte	0xff
	.zero		1


	//----- nvinfo : EIATTR_NUM_MBARRIERS
	.align		4
.L_47:
        /*0a04*/ 	.byte	0x03, 0x38
        /*0a06*/ 	.short	0x002e


	//----- nvinfo : EIATTR_EXIT_INSTR_OFFSETS
	.align		4
        /*0a08*/ 	.byte	0x04, 0x1c
        /*0a0a*/ 	.short	(.L_49 - .L_48)


	//   ....[0]....
.L_48:
        /*0a0c*/ 	.word	0x00002a40


	//   ....[1]....
        /*0a10*/ 	.word	0x00002f30


	//   ....[2]....
        /*0a14*/ 	.word	0x00002f90


	//   ....[3]....
        /*0a18*/ 	.word	0x00003db0


	//   ....[4]....
        /*0a1c*/ 	.word	0x00004ab0


	//   ....[5]....
        /*0a20*/ 	.word	0x00004af0


	//   ....[6]....
        /*0a24*/ 	.word	0x00008830


	//----- nvinfo : EIATTR_MAX_THREADS
	.align		4
.L_49:
        /*0a28*/ 	.byte	0x04, 0x05
        /*0a2a*/ 	.short	(.L_51 - .L_50)
.L_50:
        /*0a2c*/ 	.word	0x00000100
        /*0a30*/ 	.word	0x00000001
        /*0a34*/ 	.word	0x00000001


	//----- nvinfo : EIATTR_CRS_STACK_SIZE
	.align		4
.L_51:
        /*0a38*/ 	.byte	0x04, 0x1e
        /*0a3a*/ 	.short	(.L_53 - .L_52)
.L_52:
        /*0a3c*/ 	.word	0x00000000


	//----- nvinfo : EIATTR_CBANK_PARAM_SIZE
	.align		4
.L_53:
        /*0a40*/ 	.byte	0x03, 0x19
        /*0a42*/ 	.short	0x0800


	//----- nvinfo : EIATTR_PARAM_CBANK
	.align		4
        /*0a44*/ 	.byte	0x04, 0x0a
        /*0a46*/ 	.short	(.L_55 - .L_54)
	.align		4
.L_54:
        /*0a48*/ 	.word	index@(.nv.constant0._ZN7cutlass13device_kernelINS_4gemm6kernel13GemmUniversalIN4cute5tupleIJiiiiEEENS1_10collective13CollectiveMmaINS1_35MainloopSm100TmaUmmaWarpSpecializedILi12ELi2ELi4ENS5_IJNS4_1CILi1EEESB_SB_EEEEENS5_IJNSA_ILi128EEESE_NSA_ILi64EEEEEENS_12float_e4m3_tENS5_IJlSB_lEEESH_SI_NS4_8TiledMMAINS4_8MMA_AtomIJNS4_10MMA_TraitsINS4_19SM100_MMA_F8F6F4_SSEJSH_SH_fSE_SE_NS4_17integral_constantINS4_4UMMA5MajorELSP_0EEESQ_NSN_INSO_7ScaleInELSR_0EEESS_EEEEEENS4_6LayoutISC_NS5_IJNSA_ILi0EEESW_SW_EEEEENS5_IJNS4_10UnderscoreESZ_SZ_EEEEENS4_13SM90_TMA_LOADENS4_14ComposedLayoutINS4_7SwizzleILi2ELi4ELi3EEENS4_18smem_ptr_flag_bitsILi8EEENSV_INS5_IJNSA_ILi8EEESF_EEENS5_IJSF_SB_EEEEEEEvNS4_8identityES12_S1C_vS1D_EENS_8epilogue10collective18CollectiveEpilogueINS1F_23Sm100TmaWarpSpecializedILi2ELi2ELi64ELb0ELb0EEEJSG_NS5_IJNSV_ISE_SB_EENSV_ISF_SB_EEEEESH_SI_SH_SI_NS1F_6fusion15FusionCallbacksIS1J_NS1N_17LinCombPerRowBiasISH_fSH_SH_fLi16ELNS_15FloatRoundStyleE2EEESG_S1M_JEEENS4_5SM1004TMEM4LOAD26SM100_TMEM_LOAD_32dp32b64xES12_S1C_NS4_39AutoVectorizingCopyWithAssumedAlignmentILi128EEENS4_14SM90_TMA_STOREES1C_S1Y_S1Y_EEEvvEEEEvNT_6ParamsE)
        /*0a4c*/ 	.short	0x0380
        /*0a4e*/ 	.short	0x0800


	//----- nvinfo : EIATTR_SW_WAR
	.align		4
.L_55:
        /*0a50*/ 	.byte	0x04, 0x36
        /*0a52*/ 	.short	(.L_57 - .L_56)
.L_56:
        /*0a54*/ 	.word	0x00000008
.L_57:


//--------------------- .nv.callgraph             --------------------------
	.section	.nv.callgraph,"",@"SHT_CUDA_CALLGRAPH"
	.align	4
	.sectionentsize	8
	.align		4
        /*0000*/ 	.word	0x00000000
	.align		4
        /*0004*/ 	.word	0xffffffff
	.align		4
        /*0008*/ 	.word	index@(_ZN7cutlass13device_kernelINS_4gemm6kernel13GemmUniversalIN4cute5tupleIJiiiiEEENS1_10collective13CollectiveMmaINS1_35MainloopSm100TmaUmmaWarpSpecializedILi12ELi2ELi4ENS5_IJNS4_1CILi1EEESB_SB_EEEEENS5_IJNSA_ILi128EEESE_NSA_ILi64EEEEEENS_12float_e4m3_tENS5_IJlSB_lEEESH_SI_NS4_8TiledMMAINS4_8MMA_AtomIJNS4_10MMA_TraitsINS4_19SM100_MMA_F8F6F4_SSEJSH_SH_fSE_SE_NS4_17integral_constantINS4_4UMMA5MajorELSP_0EEESQ_NSN_INSO_7ScaleInELSR_0EEESS_EEEEEENS4_6LayoutISC_NS5_IJNSA_ILi0EEESW_SW_EEEEENS5_IJNS4_10UnderscoreESZ_SZ_EEEEENS4_13SM90_TMA_LOADENS4_14ComposedLayoutINS4_7SwizzleILi2ELi4ELi3EEENS4_18smem_ptr_flag_bitsILi8EEENSV_INS5_IJNSA_ILi8EEESF_EEENS5_IJSF_SB_EEEEEEEvNS4_8identityES12_S1C_vS1D_EENS_8epilogue10collective18CollectiveEpilogueINS1F_23Sm100TmaWarpSpecializedILi2ELi2ELi64ELb0ELb0EEEJSG_NS5_IJNSV_ISE_SB_EENSV_ISF_SB_EEEEESH_SI_SH_SI_NS1F_6fusion15FusionCallbacksIS1J_NS1N_17LinCombPerRowBiasISH_fSH_SH_fLi16ELNS_15FloatRoundStyleE2EEESG_S1M_JEEENS4_5SM1004TMEM4LOAD26SM100_TMEM_LOAD_32dp32b64xES12_S1C_NS4_39AutoVectorizingCopyWithAssumedAlignmentILi128EEENS4_14SM90_TMA_STOREES1C_S1Y_S1Y_EEEvvEEEEvNT_6ParamsE)
	.align		4
        /*000c*/ 	.word	index@(__assertfail)
	.align		4
        /*0010*/ 	.word	0x00000000
	.align		4
        /*0014*/ 	.word	0xfffffffe
	.align		4
        /*0018*/ 	.word	0x00000000
	.align		4
        /*001c*/ 	.word	0xfffffffd
	.align		4
        /*0020*/ 	.word	0x00000000
	.align		4
        /*0024*/ 	.word	0xfffffffc


//--------------------- .nv.constant4             --------------------------
	.section	.nv.constant4,"a",@progbits
	.align	8
	.align		8
.nv.constant4:
        /*0000*/ 	.dword	__assertfail
	.align		8
        /*0008*/ 	.dword	__unnamed_1
	.align		8
        /*0010*/ 	.dword	__unnamed_2
	.align		8
        /*0018*/ 	.dword	_ZN39_INTERNAL_d490efcb_4_k_cu_db2db8b5_26464cuda3std3__45__cpo5beginE
	.align		8
        /*0020*/ 	.dword	_ZN39_INTERNAL_d490efcb_4_k_cu_db2db8b5_26464cuda3std3__45__cpo3endE
	.align		8
        /*0028*/ 	.dword	_ZN39_INTERNAL_d490efcb_4_k_cu_db2db8b5_26464cuda3std3__45__cpo6cbeginE
	.align		8
        /*0030*/ 	.dword	_ZN39_INTERNAL_d490efcb_4_k_cu_db2db8b5_26464cuda3std3__45__cpo4cendE
	.align		8
        /*0038*/ 	.dword	_ZN39_INTERNAL_d490efcb_4_k_cu_db2db8b5_26464cuda3std3__441_GLOBAL__N__d490efcb_4_k_cu_db2db8b5_26466ignoreE
	.align		8
        /*0040*/ 	.dword	_ZN39_INTERNAL_d490efcb_4_k_cu_db2db8b5_26464cuda3std3__419piecewise_constructE
	.align		8
        /*0048*/ 	.dword	_ZN39_INTERNAL_d490efcb_4_k_cu_db2db8b5_26464cuda3std3__48in_placeE
	.align		8
        /*0050*/ 	.dword	_ZN39_INTERNAL_d490efcb_4_k_cu_db2db8b5_26464cuda3std6ranges3__45__cpo4swapE
	.align		8
        /*0058*/ 	.dword	_ZN39_INTERNAL_d490efcb_4_k_cu_db2db8b5_26464cuda3std6ranges3__45__cpo9iter_moveE
	.align		8
        /*0060*/ 	.dword	_ZN39_INTERNAL_d490efcb_4_k_cu_db2db8b5_26464cute7productE
	.align		8
        /*0068*/ 	.dword	_ZN39_INTERNAL_d490efcb_4_k_cu_db2db8b5_26464cute1_E
	.align		8
        /*0070*/ 	.dword	$str$25
	.align		8
        /*0078*/ 	.dword	$str$26
	.align		8
        /*0080*/ 	.dword	$str$27
	.align		8
        /*0088*/ 	.dword	$str$28


//--------------------- .text._ZN7cutlass13device_kernelINS_4gemm6kernel13GemmUniversalIN4cute5tupleIJiiiiEEENS1_10collective13CollectiveMmaINS1_35MainloopSm100TmaUmmaWarpSpecializedILi12ELi2ELi4ENS5_IJNS4_1CILi1EEESB_SB_EEEEENS5_IJNSA_ILi128EEESE_NSA_ILi64EEEEEENS_12float_e4m3_tENS5_IJlSB_lEEESH_SI_NS4_8TiledMMAINS4_8MMA_AtomIJNS4_10MMA_TraitsINS4_19SM100_MMA_F8F6F4_SSEJSH_SH_fSE_SE_NS4_17integral_constantINS4_4UMMA5MajorELSP_0EEESQ_NSN_INSO_7ScaleInELSR_0EEESS_EEEEEENS4_6LayoutISC_NS5_IJNSA_ILi0EEESW_SW_EEEEENS5_IJNS4_10UnderscoreESZ_SZ_EEEEENS4_13SM90_TMA_LOADENS4_14ComposedLayoutINS4_7SwizzleILi2ELi4ELi3EEENS4_18smem_ptr_flag_bitsILi8EEENSV_INS5_IJNSA_ILi8EEESF_EEENS5_IJSF_SB_EEEEEEEvNS4_8identityES12_S1C_vS1D_EENS_8epilogue10collective18CollectiveEpilogueINS1F_23Sm100TmaWarpSpecializedILi2ELi2ELi64ELb0ELb0EEEJSG_NS5_IJNSV_ISE_SB_EENSV_ISF_SB_EEEEESH_SI_SH_SI_NS1F_6fusion15FusionCallbacksIS1J_NS1N_17LinCombPerRowBiasISH_fSH_SH_fLi16ELNS_15FloatRoundStyleE2EEESG_S1M_JEEENS4_5SM1004TMEM4LOAD26SM100_TMEM_LOAD_32dp32b64xES12_S1C_NS4_39AutoVectorizingCopyWithAssumedAlignmentILi128EEENS4_14SM90_TMA_STOREES1C_S1Y_S1Y_EEEvvEEEEvNT_6ParamsE --------------------------
	.section	.text._ZN7cutlass13device_kernelINS_4gemm6kernel13GemmUniversalIN4cute5tupleIJiiiiEEENS1_10collective13CollectiveMmaINS1_35MainloopSm100TmaUmmaWarpSpecializedILi12ELi2ELi4ENS5_IJNS4_1CILi1EEESB_SB_EEEEENS5_IJNSA_ILi128EEESE_NSA_ILi64EEEEEENS_12float_e4m3_tENS5_IJlSB_lEEESH_SI_NS4_8TiledMMAINS4_8MMA_AtomIJNS4_10MMA_TraitsINS4_19SM100_MMA_F8F6F4_SSEJSH_SH_fSE_SE_NS4_17integral_constantINS4_4UMMA5MajorELSP_0EEESQ_NSN_INSO_7ScaleInELSR_0EEESS_EEEEEENS4_6LayoutISC_NS5_IJNSA_ILi0EEESW_SW_EEEEENS5_IJNS4_10UnderscoreESZ_SZ_EEEEENS4_13SM90_TMA_LOADENS4_14ComposedLayoutINS4_7SwizzleILi2ELi4ELi3EEENS4_18smem_ptr_flag_bitsILi8EEENSV_INS5_IJNSA_ILi8EEESF_EEENS5_IJSF_SB_EEEEEEEvNS4_8identityES12_S1C_vS1D_EENS_8epilogue10collective18CollectiveEpilogueINS1F_23Sm100TmaWarpSpecializedILi2ELi2ELi64ELb0ELb0EEEJSG_NS5_IJNSV_ISE_SB_EENSV_ISF_SB_EEEEESH_SI_SH_SI_NS1F_6fusion15FusionCallbacksIS1J_NS1N_17LinCombPerRowBiasISH_fSH_SH_fLi16ELNS_15FloatRoundStyleE2EEESG_S1M_JEEENS4_5SM1004TMEM4LOAD26SM100_TMEM_LOAD_32dp32b64xES12_S1C_NS4_39AutoVectorizingCopyWithAssumedAlignmentILi128EEENS4_14SM90_TMA_STOREES1C_S1Y_S1Y_EEEvvEEEEvNT_6ParamsE,"ax",@progbits
	.align	128
.text._ZN7cutlass13device_kernelINS_4gemm6kernel13GemmUniversalIN4cute5tupleIJiiiiEEENS1_10collective13CollectiveMmaINS1_35MainloopSm100TmaUmmaWarpSpecializedILi12ELi2ELi4ENS5_IJNS4_1CILi1EEESB_SB_EEEEENS5_IJNSA_ILi128EEESE_NSA_ILi64EEEEEENS_12float_e4m3_tENS5_IJlSB_lEEESH_SI_NS4_8TiledMMAINS4_8MMA_AtomIJNS4_10MMA_TraitsINS4_19SM100_MMA_F8F6F4_SSEJSH_SH_fSE_SE_NS4_17integral_constantINS4_4UMMA5MajorELSP_0EEESQ_NSN_INSO_7ScaleInELSR_0EEESS_EEEEEENS4_6LayoutISC_NS5_IJNSA_ILi0EEESW_SW_EEEEENS5_IJNS4_10UnderscoreESZ_SZ_EEEEENS4_13SM90_TMA_LOADENS4_14ComposedLayoutINS4_7SwizzleILi2ELi4ELi3EEENS4_18smem_ptr_flag_bitsILi8EEENSV_INS5_IJNSA_ILi8EEESF_EEENS5_IJSF_SB_EEEEEEEvNS4_8identityES12_S1C_vS1D_EENS_8epilogue10collective18CollectiveEpilogueINS1F_23Sm100TmaWarpSpecializedILi2ELi2ELi64ELb0ELb0EEEJSG_NS5_IJNSV_ISE_SB_EENSV_ISF_SB_EEEEESH_SI_SH_SI_NS1F_6fusion15FusionCallbacksIS1J_NS1N_17LinCombPerRowBiasISH_fSH_SH_fLi16ELNS_15FloatRoundStyleE2EEESG_S1M_JEEENS4_5SM1004TMEM4LOAD26SM100_TMEM_LOAD_32dp32b64xES12_S1C_NS4_39AutoVectorizingCopyWithAssumedAlignmentILi128EEENS4_14SM90_TMA_STOREES1C_S1Y_S1Y_EEEvvEEEEvNT_6ParamsE:
        .type           _ZN7cutlass13device_kernelINS_4gemm6kernel13GemmUniversalIN4cute5tupleIJiiiiEEENS1_10collective13CollectiveMmaINS1_35MainloopSm100TmaUmmaWarpSpecializedILi12ELi2ELi4ENS5_IJNS4_1CILi1EEESB_SB_EEEEENS5_IJNSA_ILi128EEESE_NSA_ILi64EEEEEENS_12float_e4m3_tENS5_IJlSB_lEEESH_SI_NS4_8TiledMMAINS4_8MMA_AtomIJNS4_10MMA_TraitsINS4_19SM100_MMA_F8F6F4_SSEJSH_SH_fSE_SE_NS4_17integral_constantINS4_4UMMA5MajorELSP_0EEESQ_NSN_INSO_7ScaleInELSR_0EEESS_EEEEEENS4_6LayoutISC_NS5_IJNSA_ILi0EEESW_SW_EEEEENS5_IJNS4_10UnderscoreESZ_SZ_EEEEENS4_13SM90_TMA_LOADENS4_14ComposedLayoutINS4_7SwizzleILi2ELi4ELi3EEENS4_18smem_ptr_flag_bitsILi8EEENSV_INS5_IJNSA_ILi8EEESF_EEENS5_IJSF_SB_EEEEEEEvNS4_8identityES12_S1C_vS1D_EENS_8epilogue10collective18CollectiveEpilogueINS1F_23Sm100TmaWarpSpecializedILi2ELi2ELi64ELb0ELb0EEEJSG_NS5_IJNSV_ISE_SB_EENSV_ISF_SB_EEEEESH_SI_SH_SI_NS1F_6fusion15FusionCallbacksIS1J_NS1N_17LinCombPerRowBiasISH_fSH_SH_fLi16ELNS_15FloatRoundStyleE2EEESG_S1M_JEEENS4_5SM1004TMEM4LOAD26SM100_TMEM_LOAD_32dp32b64xES12_S1C_NS4_39AutoVectorizingCopyWithAssumedAlignmentILi128EEENS4_14SM90_TMA_STOREES1C_S1Y_S1Y_EEEvvEEEEvNT_6ParamsE,@function
        .size           _ZN7cutlass13device_kernelINS_4gemm6kernel13GemmUniversalIN4cute5tupleIJiiiiEEENS1_10collective13CollectiveMmaINS1_35MainloopSm100TmaUmmaWarpSpecializedILi12ELi2ELi4ENS5_IJNS4_1CILi1EEESB_SB_EEEEENS5_IJNSA_ILi128EEESE_NSA_ILi64EEEEEENS_12float_e4m3_tENS5_IJlSB_lEEESH_SI_NS4_8TiledMMAINS4_8MMA_AtomIJNS4_10MMA_TraitsINS4_19SM100_MMA_F8F6F4_SSEJSH_SH_fSE_SE_NS4_17integral_constantINS4_4UMMA5MajorELSP_0EEESQ_NSN_INSO_7ScaleInELSR_0EEESS_EEEEEENS4_6LayoutISC_NS5_IJNSA_ILi0EEESW_SW_EEEEENS5_IJNS4_10UnderscoreESZ_SZ_EEEEENS4_13SM90_TMA_LOADENS4_14ComposedLayoutINS4_7SwizzleILi2ELi4ELi3EEENS4_18smem_ptr_flag_bitsILi8EEENSV_INS5_IJNSA_ILi8EEESF_EEENS5_IJSF_SB_EEEEEEEvNS4_8identityES12_S1C_vS1D_EENS_8epilogue10collective18CollectiveEpilogueINS1F_23Sm100TmaWarpSpecializedILi2ELi2ELi64ELb0ELb0EEEJSG_NS5_IJNSV_ISE_SB_EENSV_ISF_SB_EEEEESH_SI_SH_SI_NS1F_6fusion15FusionCallbacksIS1J_NS1N_17LinCombPerRowBiasISH_fSH_SH_fLi16ELNS_15FloatRoundStyleE2EEESG_S1M_JEEENS4_5SM1004TMEM4LOAD26SM100_TMEM_LOAD_32dp32b64xES12_S1C_NS4_39AutoVectorizingCopyWithAssumedAlignmentILi128EEENS4_14SM90_TMA_STOREES1C_S1Y_S1Y_EEEvvEEEEvNT_6ParamsE,(.L_x_169 - _ZN7cutlass13device_kernelINS_4gemm6kernel13GemmUniversalIN4cute5tupleIJiiiiEEENS1_10collective13CollectiveMmaINS1_35MainloopSm100TmaUmmaWarpSpecializedILi12ELi2ELi4ENS5_IJNS4_1CILi1EEESB_SB_EEEEENS5_IJNSA_ILi128EEESE_NSA_ILi64EEEEEENS_12float_e4m3_tENS5_IJlSB_lEEESH_SI_NS4_8TiledMMAINS4_8MMA_AtomIJNS4_10MMA_TraitsINS4_19SM100_MMA_F8F6F4_SSEJSH_SH_fSE_SE_NS4_17integral_constantINS4_4UMMA5MajorELSP_0EEESQ_NSN_INSO_7ScaleInELSR_0EEESS_EEEEEENS4_6LayoutISC_NS5_IJNSA_ILi0EEESW_SW_EEEEENS5_IJNS4_10UnderscoreESZ_SZ_EEEEENS4_13SM90_TMA_LOADENS4_14ComposedLayoutINS4_7SwizzleILi2ELi4ELi3EEENS4_18smem_ptr_flag_bitsILi8EEENSV_INS5_IJNSA_ILi8EEESF_EEENS5_IJSF_SB_EEEEEEEvNS4_8identityES12_S1C_vS1D_EENS_8epilogue10collective18CollectiveEpilogueINS1F_23Sm100TmaWarpSpecializedILi2ELi2ELi64ELb0ELb0EEEJSG_NS5_IJNSV_ISE_SB_EENSV_ISF_SB_EEEEESH_SI_SH_SI_NS1F_6fusion15FusionCallbacksIS1J_NS1N_17LinCombPerRowBiasISH_fSH_SH_fLi16ELNS_15FloatRoundStyleE2EEESG_S1M_JEEENS4_5SM1004TMEM4LOAD26SM100_TMEM_LOAD_32dp32b64xES12_S1C_NS4_39AutoVectorizingCopyWithAssumedAlignmentILi128EEENS4_14SM90_TMA_STOREES1C_S1Y_S1Y_EEEvvEEEEvNT_6ParamsE)
        .other          _ZN7cutlass13device_kernelINS_4gemm6kernel13GemmUniversalIN4cute5tupleIJiiiiEEENS1_10collective13CollectiveMmaINS1_35MainloopSm100TmaUmmaWarpSpecializedILi12ELi2ELi4ENS5_IJNS4_1CILi1EEESB_SB_EEEEENS5_IJNSA_ILi128EEESE_NSA_ILi64EEEEEENS_12float_e4m3_tENS5_IJlSB_lEEESH_SI_NS4_8TiledMMAINS4_8MMA_AtomIJNS4_10MMA_TraitsINS4_19SM100_MMA_F8F6F4_SSEJSH_SH_fSE_SE_NS4_17integral_constantINS4_4UMMA5MajorELSP_0EEESQ_NSN_INSO_7ScaleInELSR_0EEESS_EEEEEENS4_6LayoutISC_NS5_IJNSA_ILi0EEESW_SW_EEEEENS5_IJNS4_10UnderscoreESZ_SZ_EEEEENS4_13SM90_TMA_LOADENS4_14ComposedLayoutINS4_7SwizzleILi2ELi4ELi3EEENS4_18smem_ptr_flag_bitsILi8EEENSV_INS5_IJNSA_ILi8EEESF_EEENS5_IJSF_SB_EEEEEEEvNS4_8identityES12_S1C_vS1D_EENS_8epilogue10collective18CollectiveEpilogueINS1F_23Sm100TmaWarpSpecializedILi2ELi2ELi64ELb0ELb0EEEJSG_NS5_IJNSV_ISE_SB_EENSV_ISF_SB_EEEEESH_SI_SH_SI_NS1F_6fusion15FusionCallbacksIS1J_NS1N_17LinCombPerRowBiasISH_fSH_SH_fLi16ELNS_15FloatRoundStyleE2EEESG_S1M_JEEENS4_5SM1004TMEM4LOAD26SM100_TMEM_LOAD_32dp32b64xES12_S1C_NS4_39AutoVectorizingCopyWithAssumedAlignmentILi128EEENS4_14SM90_TMA_STOREES1C_S1Y_S1Y_EEEvvEEEEvNT_6ParamsE,@"STO_CUDA_ENTRY STV_DEFAULT"
_ZN7cutlass13device_kernelINS_4gemm6kernel13GemmUniversalIN4cute5tupleIJiiiiEEENS1_10collective13CollectiveMmaINS1_35MainloopSm100TmaUmmaWarpSpecializedILi12ELi2ELi4ENS5_IJNS4_1CILi1EEESB_SB_EEEEENS5_IJNSA_ILi128EEESE_NSA_ILi64EEEEEENS_12float_e4m3_tENS5_IJlSB_lEEESH_SI_NS4_8TiledMMAINS4_8MMA_AtomIJNS4_10MMA_TraitsINS4_19SM100_MMA_F8F6F4_SSEJSH_SH_fSE_SE_NS4_17integral_constantINS4_4UMMA5MajorELSP_0EEESQ_NSN_INSO_7ScaleInELSR_0EEESS_EEEEEENS4_6LayoutISC_NS5_IJNSA_ILi0EEESW_SW_EEEEENS5_IJNS4_10UnderscoreESZ_SZ_EEEEENS4_13SM90_TMA_LOADENS4_14ComposedLayoutINS4_7SwizzleILi2ELi4ELi3EEENS4_18smem_ptr_flag_bitsILi8EEENSV_INS5_IJNSA_ILi8EEESF_EEENS5_IJSF_SB_EEEEEEEvNS4_8identityES12_S1C_vS1D_EENS_8epilogue10collective18CollectiveEpilogueINS1F_23Sm100TmaWarpSpecializedILi2ELi2ELi64ELb0ELb0EEEJSG_NS5_IJNSV_ISE_SB_EENSV_ISF_SB_EEEEESH_SI_SH_SI_NS1F_6fusion15FusionCallbacksIS1J_NS1N_17LinCombPerRowBiasISH_fSH_SH_fLi16ELNS_15FloatRoundStyleE2EEESG_S1M_JEEENS4_5SM1004TMEM4LOAD26SM100_TMEM_LOAD_32dp32b64xES12_S1C_NS4_39AutoVectorizingCopyWithAssumedAlignmentILi128EEENS4_14SM90_TMA_STOREES1C_S1Y_S1Y_EEEvvEEEEvNT_6ParamsE:
[----:B------:R-:W1:Y:S01]  /*0000*/  LDC R1, c[0x0][0x37c] ;  /* 0x0000df00ff017b82 */ /* 0x000e620000000800 */
[----:B------:R-:W2:Y:S01]  /*0010*/  S2R R187, SR_TID.X ;  /* 0x0000000000bb7919 */ /* 0x000ea20000002100 */
[----:B------:R-:W3:Y:S01]  /*0020*/  LDCU.64 UR6, c[0x0][0x890] ;  /* 0x00011200ff0677ac */ /* 0x000ee20008000a00 */
[----:B------:R-:W-:Y:S01]  /*0030*/  PRMT R170, RZ, 0x7610, R170 ;  /* 0x00007610ffaa7816 */ /* 0x000fe200000000aa */
[----:B------:R-:W4:Y:S01]  /*0040*/  LDCU.64 UR46, c[0x0][0x358] ;  /* 0x00006b00ff2e77ac */ /* 0x000f220008000a00 */
[----:B------:R-:W-:Y:S02]  /*0050*/  ELECT P5, URZ, PT ;  /* 0x0000000000ff782f */ /* 0x000fe400038a0000 */
[----:B---3--:R-:W-:-:S04]  /*0060*/  ISETP.NE.U32.AND P0, PT, RZ, UR6, PT ;  /* 0x00000006ff007c0c */ /* 0x008fc8000bf05070 */
[----:B------:R-:W-:Y:S02]  /*0070*/  ISETP.NE.AND.EX P1, PT, RZ, UR7, PT, P0 ;  /* 0x00000007ff007c0c */ /* 0x000fe4000bf25300 */
[----:B--2---:R-:W-:-:S05]  /*0080*/  SHF.R.U32.HI R172, RZ, 0x5, R187 ;  /* 0x00000005ffac7819 */ /* 0x004fca00000116bb */
[----:B------:R-:W2:Y:S02]  /*0090*/  SHFL.IDX PT, R0, R172, RZ, 0x1f ;  /* 0x00001fffac007589 */ /* 0x000ea400000e0000 */
[----:B--2---:R-:W-:-:S04]  /*00a0*/  R2UR UR8, R0 ;  /* 0x00000000000872ca */ /* 0x004fc800000e0000 */
[----:B-1--4-:R-:W-:Y:S05]  /*00b0*/  @P1 BRA `(.L_x_0) ;  /* 0x00000000002c1947 */ /* 0x012fea0003800000 */
[----:B------:R-:W1:Y:S02]  /*00c0*/  LDCU.64 UR4, c[0x0][0x888] ;  /* 0x00011100ff0477ac */ /* 0x000e640008000a00 */
[----:B-1----:R-:W-:-:S04]  /*00d0*/  UISETP.NE.U32.AND UP0, UPT, UR4, URZ, UPT ;  /* 0x000000ff0400728c */ /* 0x002fc8000bf05070 */
[----:B------:R-:W-:-:S09]  /*00e0*/  UISETP.NE.AND.EX UP0, UPT, UR5, URZ, UPT, UP0 ;  /* 0x000000ff0500728c */ /* 0x000fd2000bf05300 */
[----:B------:R-:W-:Y:S05]  /*00f0*/  BRA.U !UP0, `(.L_x_1) ;  /* 0x0000000108107547 */ /* 0x000fea000b800000 */
[----:B------:R-:W1:Y:S02]  /*0100*/  LDC.64 R2, c[0x0][0x888] ;  /* 0x00022200ff027b82 */ /* 0x000e640000000a00 */
[----:B-1----:R1:W5:Y:S01]  /*0110*/  LDG.E R79, desc[UR46][R2.64] ;  /* 0x0000002e024f7981 */ /* 0x002362000c1e1900 */
[----:B------:R-:W-:Y:S01]  /*0120*/  HFMA2 R170, -RZ, RZ, 0, 5.9604644775390625e-08 ;  /* 0x00000001ffaa7431 */ /* 0x000fe200000001ff */
[----:B------:R-:W-:Y:S05]  /*0130*/  BRA `(.L_x_0) ;  /* 0x00000000000c7947 */ /* 0x000fea0003800000 */
.L_x_1:
[----:B------:R-:W1:Y:S01]  /*0140*/  LDCU UR4, c[0x0][0x880] ;  /* 0x00011000ff0477ac */ /* 0x000e620008000800 */
[----:B------:R-:W-:Y:S01]  /*0150*/  HFMA2 R170, -RZ, RZ, 0, 5.9604644775390625e-08 ;  /* 0x00000001ffaa7431 */ /* 0x000fe200000001ff */
[----:B-1----:R-:W-:-:S07]  /*0160*/  MOV R79, UR4 ;  /* 0x00000004004f7c02 */ /* 0x002fce0008000f00 */
.L_x_0:
[----:B------:R-:W2:Y:S02]  /*0170*/  LDCU.64 UR4, c[0x0][0x8b0] ;  /* 0x00011600ff0477ac */ /* 0x000ea40008000a00 */
[----:B--2---:R-:W-:-:S04]  /*0180*/  UISETP.NE.U32.AND UP0, UPT, UR4, URZ, UPT ;  /* 0x000000ff0400728c */ /* 0x004fc8000bf05070 */
[----:B------:R-:W-:-:S09]  /*0190*/  UISETP.NE.AND.EX UP0, UPT, UR5, URZ, UPT, UP0 ;  /* 0x000000ff0500728c */ /* 0x000fd2000bf05300 */
[----:B------:R-:W-:Y:S05]  /*01a0*/  BRA.U UP0, `(.L_x_2) ;  /* 0x0000000100247547 */ /* 0x000fea000b800000 */
[----:B------:R-:W2:Y:S02]  /*01b0*/  LDCU.64 UR4, c[0x0][0x8a8] ;  /* 0x00011500ff0477ac */ /* 0x000ea40008000a00 */
[----:B--2---:R-:W-:-:S04]  /*01c0*/  UISETP.NE.U32.AND UP0, UPT, UR4, URZ, UPT ;  /* 0x000000ff0400728c */ /* 0x004fc8000bf05070 */
[----:B------:R-:W-:-:S09]  /*01d0*/  UISETP.NE.AND.EX UP0, UPT, UR5, URZ, UPT, UP0 ;  /* 0x000000ff0500728c */ /* 0x000fd2000bf05300 */
[----:B------:R-:W-:Y:S05]  /*01e0*/  BRA.U !UP0, `(.L_x_3) ;  /* 0x00000001080c7547 */ /* 0x000fea000b800000 */
[----:B-1----:R-:W1:Y:S02]  /*01f0*/  LDC.64 R2, c[0x0][0x8a8] ;  /* 0x00022a00ff027b82 */ /* 0x002e640000000a00 */
[----:B-1----:R2:W5:Y:S01]  /*0200*/  LDG.E R77, desc[UR46][R2.64] ;  /* 0x0000002e024d7981 */ /* 0x002562000c1e1900 */
[----:B------:R-:W-:Y:S05]  /*0210*/  BRA `(.L_x_2) ;  /* 0x0000000000087947 */ /* 0x000fea0003800000 */
.L_x_3:
[----:B------:R-:W2:Y:S02]  /*0220*/  LDCU UR4, c[0x0][0x8a0] ;  /* 0x00011400ff0477ac */ /* 0x000ea40008000800 */
[----:B--2---:R-:W-:Y:S02]  /*0230*/  MOV R77, UR4 ;  /* 0x00000004004d7c02 */ /* 0x004fe40008000f00 */
.L_x_2:
[----:B------:R-:W-:Y:S01]  /*0240*/  IMAD.U32 R0, RZ, RZ, UR8 ;  /* 0x00000008ff007e24 */ /* 0x000fe2000f8e00ff */
[----:B------:R-:W-:Y:S04]  /*0250*/  BSSY.RECONVERGENT B0, `(.L_x_4) ;  /* 0x000000c000007945 */ /* 0x000fe80003800200 */
[C---:B------:R-:W-:Y:S02]  /*0260*/  ISETP.NE.OR P2, PT, R0.reuse, 0x1, !P5 ;  /* 0x000000010000780c */ /* 0x040fe40006f45670 */
[----:B------:R-:W-:-:S11]  /*0270*/  ISETP.NE.OR P1, PT, R0, 0x3, !P5 ;  /* 0x000000030000780c */ /* 0x000fd60006f25670 */
[----:B------:R-:W-:Y:S05]  /*0280*/  @P2 BRA `(.L_x_5) ;  /* 0x0000000000202947 */ /* 0x000fea0003800000 */
[----:B------:R-:W3:Y:S02]  /*0290*/  LDCU.64 UR4, c[0x0][0x348] ;  /* 0x00006900ff0477ac */ /* 0x000ee40008000a00 */
[----:B---3--:R-:W-:Y:S02]  /*02a0*/  UIADD3 UR10, UP1, UPT, UR4, 0x80, URZ ;  /* 0x00000080040a7890 */ /* 0x008fe4000ff3e0ff */
[----:B------:R-:W-:Y:S02]  /*02b0*/  UIADD3 UR4, UP0, UPT, UR4, 0x180, URZ ;  /* 0x0000018004047890 */ /* 0x000fe4000ff1e0ff */
[----:B------:R-:W-:Y:S02]  /*02c0*/  UIADD3.X UR11, UPT, UPT, URZ, UR5, URZ, UP1, !UPT ;  /* 0x00000005ff0b7290 */ /* 0x000fe40008ffe4ff */
[----:B------:R-:W-:-:S07]  /*02d0*/  UIADD3.X UR5, UPT, UPT, URZ, UR5, URZ, UP0, !UPT ;  /* 0x00000005ff057290 */ /* 0x000fce00087fe4ff */
[----:B------:R3:W-:Y:S02]  /*02e0*/  UTMACCTL.PF [UR10] ;  /* 0x000000000a0079b9 */ /* 0x0007e40008040000 */
[----:B------:R3:W-:Y:S02]  /*02f0*/  UTMACCTL.PF [UR4] ;  /* 0x00000000040079b9 */ /* 0x0007e40008040000 */
[----:B---3--:R-:W-:Y:S01]  /*0300*/  NOP ;  /* 0x0000000000007918 */ /* 0x008fe20000000000 */
.L_x_5:
[----:B------:R-:W-:Y:S05]  /*0310*/  BSYNC.RECONVERGENT B0 ;  /* 0x0000000000007941 */ /* 0x000fea0003800200 */
.L_x_4:
[----:B------:R-:W-:Y:S04]  /*0320*/  BSSY.RECONVERGENT B0, `(.L_x_6) ;  /* 0x000000a000007945 */ /* 0x000fe80003800200 */
        /* <DEDUP_REMOVED lines=9> */
.L_x_7:
[----:B------:R-:W-:Y:S05]  /*03c0*/  BSYNC.RECONVERGENT B0 ;  /* 0x0000000000007941 */ /* 0x000fea0003800200 */
.L_x_6:
[----:B------:R-:W3:Y:S01]  /*03d0*/  LDCU.64 UR4, c[0x0][0x888] ;  /* 0x00011100ff0477ac */ /* 0x000ee20008000a00 */
[----:B------:R-:W-:Y:S01]  /*03e0*/  ISETP.NE.AND.EX P0, PT, RZ, UR7, PT, P0 ;  /* 0x00000007ff007c0c */ /* 0x000fe2000bf05300 */
[----:B------:R-:W-:Y:S02]  /*03f0*/  UPLOP3.LUT UP1, UPT, UPT, UPT, UPT, 0x80, 0x8 ;  /* 0x000000000008789c */ /* 0x000fe40003f2f070 */
[----:B---3--:R-:W-:-:S04]  /*0400*/  UISETP.NE.U32.AND UP3, UPT, UR4, URZ, UPT ;  /* 0x000000ff0400728c */ /* 0x008fc8000bf65070 */
[----:B------:R-:W-:-:S06]  /*0410*/  UISETP.NE.AND.EX UP3, UPT, UR5, URZ, UPT, UP3 ;  /* 0x000000ff0500728c */ /* 0x000fcc000bf65330 */
[----:B------:R-:W-:-:S13]  /*0420*/  PLOP3.LUT P1, PT, PT, PT, UP3, 0x80, 0x8 ;  /* 0x000000000008781c */ /* 0x000fda0003f2f038 */
[----:B------:R-:W-:Y:S05]  /*0430*/  @P1 BRA P0, `(.L_x_8) ;  /* 0x0000000000201947 */ /* 0x000fea0000000000 */
[----:B------:R-:W-:Y:S01]  /*0440*/  UISETP.NE.U32.AND UP1, UPT, UR6, URZ, UPT ;  /* 0x000000ff0600728c */ /* 0x000fe2000bf25070 */
[----:B-----5:R-:W-:Y:S01]  /*0450*/  FSETP.NEU.AND P0, PT, R79, RZ, PT ;  /* 0x000000ff4f00720b */ /* 0x020fe20003f0d000 */
[----:B------:R-:W-:Y:S02]  /*0460*/  USEL UR4, URZ, 0xffffffff, UP3 ;  /* 0xffffffffff047887 */ /* 0x000fe40009800000 */
[----:B------:R-:W-:-:S10]  /*0470*/  UISETP.NE.AND.EX UP1, UPT, UR7, URZ, UPT, UP1 ;  /* 0x000000ff0700728c */ /* 0x000fd4000bf25310 */
[----:B------:R-:W-:Y:S01]  /*0480*/  VOTEU.ANY UP0, P0 ;  /* 0x0000000000ff7886 */ /* 0x000fe20000000100 */
[----:B------:R-:W-:-:S04]  /*0490*/  @!UP1 USEL UR4, URZ, 0xffffffff, UP0 ;  /* 0xffffffffff049887 */ /* 0x000fc80008000000 */
[----:B------:R-:W-:-:S04]  /*04a0*/  ULOP3.LUT UR4, UR4, 0x1, URZ, 0xc0, !UPT ;  /* 0x0000000104047892 */ /* 0x000fc8000f8ec0ff */
[----:B------:R-:W-:-:S11]  /*04b0*/  UISETP.NE.U32.AND UP1, UPT, UR4, 0x1, UPT ;  /* 0x000000010400788c */ /* 0x000fd6000bf25070 */
.L_x_8:
[----:B-12---:R-:W1:Y:S01]  /*04c0*/  SHFL.IDX PT, R2, R172, RZ, 0x1f ;  /* 0x00001fffac027589 */ /* 0x006e6200000e0000 */
[----:B------:R-:W-:-:S04]  /*04d0*/  UISETP.NE.AND UP0, UPT, UR8, 0x2, UPT ;  /* 0x000000020800788c */ /* 0x000fc8000bf05270 */
[----:B------:R-:W-:Y:S01]  /*04e0*/  USEL UR13, URZ, 0x1, UP0 ;  /* 0x00000001ff0d7887 */ /* 0x000fe20008000000 */
[----:B-1----:R-:W-:-:S13]  /*04f0*/  ISETP.NE.AND P0, PT, R2, RZ, PT ;  /* 0x000000ff0200720c */ /* 0x002fda0003f05270 */
[----:B------:R-:W-:Y:S05]  /*0500*/  @P0 BRA `(.L_x_9) ;  /* 0x0000000000940947 */ /* 0x000fea0003800000 */
[----:B------:R-:W-:Y:S01]  /*0510*/  ELECT P0, URZ, PT ;  /* 0x0000000000ff782f */ /* 0x000fe20003800000 */
[----:B------:R-:W-:-:S12]  /*0520*/  BSSY.RECONVERGENT B0, `(.L_x_9) ;  /* 0x0000023000007945 */ /* 0x000fd80003800200 */
[----:B------:R-:W-:Y:S05]  /*0530*/  @!P0 BRA `(.L_x_10) ;  /* 0x0000000000848947 */ /* 0x000fea0003800000 */
[----:B------:R-:W1:Y:S01]  /*0540*/  S2UR UR5, SR_CgaCtaId ;  /* 0x00000000000579c3 */ /* 0x000e620000008800 */
[----:B------:R-:W-:Y:S01]  /*0550*/  UMOV UR6, 0x400 ;  /* 0x0000040000067882 */ /* 0x000fe20000000000 */
[----:B------:R-:W-:Y:S01]  /*0560*/  UMOV UR4, 0x1 ;  /* 0x0000000100047882 */ /* 0x000fe20000000000 */
[----:B-1----:R-:W-:Y:S02]  /*0570*/  ULEA UR5, UR5, UR6, 0x18 ;  /* 0x0000000605057291 */ /* 0x002fe4000f8ec0ff */
[----:B------:R-:W-:-:S04]  /*0580*/  UIADD3 UR6, UPT, UPT, -UR4, 0x100000, URZ ;  /* 0x0010000004067890 */ /* 0x000fc8000fffe1ff */
[----:B------:R-:W-:Y:S02]  /*0590*/  USHF.L.U32 UR7, UR6, 0xb, URZ ;  /* 0x0000000b06077899 */ /* 0x000fe400080006ff */
[----:B------:R-:W-:Y:S01]  /*05a0*/  USHF.L.U32 UR6, UR6, 0x1, URZ ;  /* 0x0000000106067899 */ /* 0x000fe200080006ff */
[----:B------:R-:W1:Y:S11]  /*05b0*/  FENCE.VIEW.ASYNC.S ;  /* 0x00000000000073c6 */ /* 0x000e760000000000 */
[----:B-1----:R1:W2:Y:S01]  /*05c0*/  SYNCS.EXCH.64 URZ, [UR5], UR6 ;  /* 0x0000000605ff75b2 */ /* 0x0022a20008000100 */
[----:B------:R1:W3:Y:S01]  /*05d0*/  SYNCS.EXCH.64 URZ, [UR5+0x60], UR6 ;  /* 0x0000600605ff75b2 */ /* 0x0002e20008000100 */
[----:B------:R1:W4:Y:S01]  /*05e0*/  SYNCS.EXCH.64 URZ, [UR5+0x8], UR6 ;  /* 0x0000080605ff75b2 */ /* 0x0003220008000100 */
[----:B------:R1:W1:Y:S01]  /*05f0*/  SYNCS.EXCH.64 URZ, [UR5+0x68], UR6 ;  /* 0x0000680605ff75b2 */ /* 0x0002620008000100 */
        /* <DEDUP_REMOVED lines=20> */
[----:B--2---:R-:W-:Y:S01]  /*0740*/  NOP ;  /* 0x0000000000007918 */ /* 0x004fe20000000000 */
.L_x_10:
[----:B-1----:R-:W-:Y:S05]  /*0750*/  BSYNC.RECONVERGENT B0 ;  /* 0x0000000000007941 */ /* 0x002fea0003800200 */
.L_x_9:
[----:B------:R-:W1:Y:S01]  /*0760*/  SHFL.IDX PT, R2, R172, RZ, 0x1f ;  /* 0x00001fffac027589 */ /* 0x000e6200000e0000 */
[----:B------:R-:W-:Y:S01]  /*0770*/  NOP ;  /* 0x0000000000007918 */ /* 0x000fe20000000000 */
[----:B-1----:R-:W-:-:S13]  /*0780*/  ISETP.NE.AND P0, PT, R2, 0x1, PT ;  /* 0x000000010200780c */ /* 0x002fda0003f05270 */
[----:B------:R-:W-:Y:S05]  /*0790*/  @P0 BRA `(.L_x_11) ;  /* 0x0000000000480947 */ /* 0x000fea0003800000 */
[----:B------:R-:W1:Y:S01]  /*07a0*/  S2UR UR6, SR_CgaCtaId ;  /* 0x00000000000679c3 */ /* 0x000e620000008800 */
[----:B------:R-:W-:Y:S01]  /*07b0*/  UMOV UR7, 0x400 ;  /* 0x0000040000077882 */ /* 0x000fe20000000000 */
[----:B------:R-:W-:Y:S01]  /*07c0*/  UMOV UR5, 0x20 ;  /* 0x0000002000057882 */ /* 0x000fe20000000000 */
[----:B------:R-:W-:Y:S01]  /*07d0*/  UMOV UR4, 0x80 ;  /* 0x0000008000047882 */ /* 0x000fe20000000000 */
[----:B------:R-:W-:-:S04]  /*07e0*/  UIADD3 UR10, UPT, UPT, -UR5, 0x100000, URZ ;  /* 0x00100000050a7890 */ /* 0x000fc8000fffe1ff */
[----:B------:R-:W-:Y:S02]  /*07f0*/  USHF.L.U32 UR11, UR10, 0xb, URZ ;  /* 0x0000000b0a0b7899 */ /* 0x000fe400080006ff */
[----:B------:R-:W-:Y:S02]  /*0800*/  USHF.L.U32 UR10, UR10, 0x1, URZ ;  /* 0x000000010a0a7899 */ /* 0x000fe400080006ff */
[----:B------:R-:W-:-:S04]  /*0810*/  UIADD3 UR4, UPT, UPT, -UR4, 0x100000, URZ ;  /* 0x0010000004047890 */ /* 0x000fc8000fffe1ff */
[----:B------:R-:W-:Y:S02]  /*0820*/  USHF.L.U32 UR5, UR4, 0xb, URZ ;  /* 0x0000000b04057899 */ /* 0x000fe400080006ff */
[----:B------:R-:W-:Y:S01]  /*0830*/  USHF.L.U32 UR4, UR4, 0x1, URZ ;  /* 0x0000000104047899 */ /* 0x000fe200080006ff */
[----:B------:R-:W-:Y:S01]  /*0840*/  ELECT P0, URZ, PT ;  /* 0x0000000000ff782f */ /* 0x000fe20003800000 */
[----:B-1----:R-:W-:Y:S01]  /*0850*/  ULEA UR6, UR6, UR7, 0x18 ;  /* 0x0000000706067291 */ /* 0x002fe2000f8ec0ff */
[----:B------:R-:W1:Y:S11]  /*0860*/  FENCE.VIEW.ASYNC.S ;  /* 0x00000000000073c6 */ /* 0x000e760000000000 */
[----:B-1----:R1:W2:Y:S01]  /*0870*/  SYNCS.EXCH.64 URZ, [UR6+0xc0], UR10 ;  /* 0x0000c00a06ff75b2 */ /* 0x0022a20008000100 */
[----:B------:R1:W1:Y:S01]  /*0880*/  SYNCS.EXCH.64 URZ, [UR6+0xd0], UR4 ;  /* 0x0000d00406ff75b2 */ /* 0x0002620008000100 */
[----:B------:R1:W1:Y:S01]  /*0890*/  SYNCS.EXCH.64 URZ, [UR6+0xc8], UR10 ;  /* 0x0000c80a06ff75b2 */ /* 0x0002620008000100 */
[----:B------:R1:W1:Y:S01]  /*08a0*/  SYNCS.EXCH.64 URZ, [UR6+0xd8], UR4 ;  /* 0x0000d80406ff75b2 */ /* 0x0002620008000100 */
[----:B------:R-:W-:Y:S01]  /*08b0*/  NOP ;  /* 0x0000000000007918 */ /* 0x000fe20000000000 */
.L_x_11:
[----:B------:R-:W3:Y:S01]  /*08c0*/  SHFL.IDX PT, R2, R172, RZ, 0x1f ;  /* 0x00001fffac027589 */ /* 0x000ee200000e0000 */
[----:B------:R-:W-:Y:S01]  /*08d0*/  NOP ;  /* 0x0000000000007918 */ /* 0x000fe20000000000 */
[----:B---3--:R-:W-:-:S13]  /*08e0*/  ISETP.NE.AND P0, PT, R2, 0x3, PT ;  /* 0x000000030200780c */ /* 0x008fda0003f05270 */
[----:B------:R-:W-:Y:S05]  /*08f0*/  @P0 BRA `(.L_x_12) ;  /* 0x0000000000300947 */ /* 0x000fea0003800000 */
[----:B-1----:R-:W1:Y:S01]  /*0900*/  S2UR UR5, SR_CgaCtaId ;  /* 0x00000000000579c3 */ /* 0x002e620000008800 */
[----:B------:R-:W-:Y:S01]  /*0910*/  UMOV UR6, 0x400 ;  /* 0x0000040000067882 */ /* 0x000fe20000000000 */
[----:B------:R-:W-:Y:S01]  /*0920*/  UMOV UR4, 0x20 ;  /* 0x0000002000047882 */ /* 0x000fe20000000000 */
[----:B------:R-:W-:Y:S01]  /*0930*/  ELECT P0, URZ, PT ;  /* 0x0000000000ff782f */ /* 0x000fe20003800000 */
[----:B-1----:R-:W-:Y:S02]  /*0940*/  ULEA UR5, UR5, UR6, 0x18 ;  /* 0x0000000605057291 */ /* 0x002fe4000f8ec0ff */
[----:B------:R-:W-:-:S04]  /*0950*/  UIADD3 UR6, UPT, UPT, -UR4, 0x100000, URZ ;  /* 0x0010000004067890 */ /* 0x000fc8000fffe1ff */
[----:B------:R-:W-:Y:S02]  /*0960*/  USHF.L.U32 UR7, UR6, 0xb, URZ ;  /* 0x0000000b06077899 */ /* 0x000fe400080006ff */
[----:B------:R-:W-:Y:S01]  /*0970*/  USHF.L.U32 UR6, UR6, 0x1, URZ ;  /* 0x0000000106067899 */ /* 0x000fe200080006ff */
[----:B------:R-:W1:Y:S11]  /*0980*/  FENCE.VIEW.ASYNC.S ;  /* 0x00000000000073c6 */ /* 0x000e760000000000 */
[----:B-1----:R3:W1:Y:S01]  /*0990*/  SYNCS.EXCH.64 URZ, [UR5+0xe0], UR6 ;  /* 0x0000e00605ff75b2 */ /* 0x0026620008000100 */
[----:B------:R3:W1:Y:S02]  /*09a0*/  SYNCS.EXCH.64 URZ, [UR5+0xe8], UR6 ;  /* 0x0000e80605ff75b2 */ /* 0x0006640008000100 */
[----:B---3--:R-:W-:Y:S01]  /*09b0*/  NOP ;  /* 0x0000000000007918 */ /* 0x008fe20000000000 */
.L_x_12:
[----:B------:R-:W3:Y:S01]  /*09c0*/  SHFL.IDX PT, R2, R172, RZ, 0x1f ;  /* 0x00001fffac027589 */ /* 0x000ee200000e0000 */
[----:B------:R-:W-:Y:S01]  /*09d0*/  NOP ;  /* 0x0000000000007918 */ /* 0x000fe20000000000 */
[----:B---3--:R-:W-:-:S13]  /*09e0*/  ISETP.NE.AND P0, PT, R2, 0x4, PT ;  /* 0x000000040200780c */ /* 0x008fda0003f05270 */
[----:B------:R-:W-:Y:S05]  /*09f0*/  @P0 BRA `(.L_x_13) ;  /* 0x00000000004c0947 */ /* 0x000fea0003800000 */
[----:B-1----:R-:W1:Y:S01]  /*0a00*/  S2UR UR5, SR_CgaCtaId ;  /* 0x00000000000579c3 */ /* 0x002e620000008800 */
[----:B------:R-:W-:Y:S01]  /*0a10*/  UMOV UR7, 0x100 ;  /* 0x0000010000077882 */ /* 0x000fe20000000000 */
[----:B------:R-:W-:Y:S01]  /*0a20*/  UMOV UR6, 0x400 ;  /* 0x0000040000067882 */ /* 0x000fe20000000000 */
[----:B------:R-:W-:Y:S01]  /*0a30*/  USEL UR7, UR7, 0xe0, UP1 ;  /* 0x000000e007077887 */ /* 0x000fe20008800000 */
[----:B------:R-:W-:Y:S01]  /*0a40*/  UMOV UR4, 0x1 ;  /* 0x0000000100047882 */ /* 0x000fe20000000000 */
[----:B------:R-:W-:Y:S01]  /*0a50*/  ELECT P0, URZ, PT ;  /* 0x0000000000ff782f */ /* 0x000fe20003800000 */
[----:B------:R-:W-:-:S04]  /*0a60*/  UIADD3 UR10, UPT, UPT, -UR4, 0x100000, URZ ;  /* 0x00100000040a7890 */ /* 0x000fc8000fffe1ff */
[----:B------:R-:W-:Y:S02]  /*0a70*/  USHF.L.U32 UR11, UR10, 0xb, URZ ;  /* 0x0000000b0a0b7899 */ /* 0x000fe400080006ff */
[----:B------:R-:W-:Y:S02]  /*0a80*/  USHF.L.U32 UR10, UR10, 0x1, URZ ;  /* 0x000000010a0a7899 */ /* 0x000fe400080006ff */
[----:B-1----:R-:W-:Y:S02]  /*0a90*/  ULEA UR5, UR5, UR6, 0x18 ;  /* 0x0000000605057291 */ /* 0x002fe4000f8ec0ff */
[----:B------:R-:W-:-:S04]  /*0aa0*/  UIADD3 UR6, UPT, UPT, -UR7, 0x100000, URZ ;  /* 0x0010000007067890 */ /* 0x000fc8000fffe1ff */
[----:B------:R-:W-:Y:S02]  /*0ab0*/  USHF.L.U32 UR7, UR6, 0xb, URZ ;  /* 0x0000000b06077899 */ /* 0x000fe400080006ff */
[----:B------:R-:W-:Y:S01]  /*0ac0*/  USHF.L.U32 UR6, UR6, 0x1, URZ ;  /* 0x0000000106067899 */ /* 0x000fe200080006ff */
[----:B------:R-:W1:Y:S03]  /*0ad0*/  FENCE.VIEW.ASYNC.S ;  /* 0x00000000000073c6 */ /* 0x000e660000000000 */
[----:B-1----:R3:W1:Y:S08]  /*0ae0*/  SYNCS.EXCH.64 URZ, [UR5+0xf0], UR10 ;  /* 0x0000f00a05ff75b2 */ /* 0x0026700008000100 */
[----:B------:R3:W1:Y:S01]  /*0af0*/  SYNCS.EXCH.64 URZ, [UR5+0x100], UR6 ;  /* 0x0001000605ff75b2 */ /* 0x0006620008000100 */
[----:B------:R3:W1:Y:S01]  /*0b00*/  SYNCS.EXCH.64 URZ, [UR5+0xf8], UR10 ;  /* 0x0000f80a05ff75b2 */ /* 0x0006620008000100 */
[----:B------:R3:W1:Y:S02]  /*0b10*/  SYNCS.EXCH.64 URZ, [UR5+0x108], UR6 ;  /* 0x0001080605ff75b2 */ /* 0x0006640008000100 */
[----:B---3--:R-:W-:Y:S01]  /*0b20*/  NOP ;  /* 0x0000000000007918 */ /* 0x008fe20000000000 */
.L_x_13:
[----:B------:R-:W3:Y:S01]  /*0b30*/  SHFL.IDX PT, R2, R172, RZ, 0x1f ;  /* 0x00001fffac027589 */ /* 0x000ee200000e0000 */
[----:B------:R-:W-:Y:S01]  /*0b40*/  NOP ;  /* 0x0000000000007918 */ /* 0x000fe20000000000 */
[----:B---3--:R-:W-:-:S13]  /*0b50*/  ISETP.NE.AND P0, PT, R2, 0x5, PT ;  /* 0x000000050200780c */ /* 0x008fda0003f05270 */
[----:B------:R-:W-:Y:S05]  /*0b60*/  @P0 BRA `(.L_x_14) ;  /* 0x0000000000580947 */ /* 0x000fea0003800000 */
[----:B-1----:R-:W1:Y:S01]  /*0b70*/  S2UR UR6, SR_CgaCtaId ;  /* 0x00000000000679c3 */ /* 0x002e620000008800 */
        /* <DEDUP_REMOVED lines=12> */
[----:B-1----:R3:W1:Y:S01]  /*0c40*/  SYNCS.EXCH.64 URZ, [UR6+0x110], UR10 ;  /* 0x0001100a06ff75b2 */ /* 0x0026620008000100 */
[----:B------:R3:W1:Y:S01]  /*0c50*/  SYNCS.EXCH.64 URZ, [UR6+0x130], UR4 ;  /* 0x0001300406ff75b2 */ /* 0x0006620008000100 */
[----:B------:R3:W1:Y:S01]  /*0c60*/  SYNCS.EXCH.64 URZ, [UR6+0x118], UR10 ;  /* 0x0001180a06ff75b2 */ /* 0x0006620008000100 */
[----:B------:R3:W1:Y:S01]  /*0c70*/  SYNCS.EXCH.64 URZ, [UR6+0x138], UR4 ;  /* 0x0001380406ff75b2 */ /* 0x0006620008000100 */
[----:B------:R3:W1:Y:S01]  /*0c80*/  SYNCS.EXCH.64 URZ, [UR6+0x120], UR10 ;  /* 0x0001200a06ff75b2 */ /* 0x0006620008000100 */
[----:B------:R3:W1:Y:S01]  /*0c90*/  SYNCS.EXCH.64 URZ, [UR6+0x140], UR4 ;  /* 0x0001400406ff75b2 */ /* 0x0006620008000100 */
[----:B------:R3:W1:Y:S01]  /*0ca0*/  SYNCS.EXCH.64 URZ, [UR6+0x128], UR10 ;  /* 0x0001280a06ff75b2 */ /* 0x0006620008000100 */
[----:B------:R3:W1:Y:S02]  /*0cb0*/  SYNCS.EXCH.64 URZ, [UR6+0x148], UR4 ;  /* 0x0001480406ff75b2 */ /* 0x0006640008000100 */
[----:B---3--:R-:W-:Y:S01]  /*0cc0*/  NOP ;  /* 0x0000000000007918 */ /* 0x008fe20000000000 */
.L_x_14:
        /* <DEDUP_REMOVED lines=14> */
[----:B------:R3:W1:Y:S01]  /*0db0*/  SYNCS.EXCH.64 URZ, [UR5+0x160], UR6 ;  /* 0x0001600605ff75b2 */ /* 0x0006620008000100 */
[----:B------:R3:W1:Y:S01]  /*0dc0*/  SYNCS.EXCH.64 URZ, [UR5+0x158], UR6 ;  /* 0x0001580605ff75b2 */ /* 0x0006620008000100 */
[----:B------:R3:W1:Y:S02]  /*0dd0*/  SYNCS.EXCH.64 URZ, [UR5+0x168], UR6 ;  /* 0x0001680605ff75b2 */ /* 0x0006640008000100 */
[----:B---3--:R-:W-:Y:S01]  /*0de0*/  NOP ;  /* 0x0000000000007918 */ /* 0x008fe20000000000 */
.L_x_15:
[----:B-1----:R-:W1:Y:S01]  /*0df0*/  S2UR UR5, SR_CTAID.X ;  /* 0x00000000000579c3 */ /* 0x002e620000002500 */
[----:B------:R-:W-:-:S05]  /*0e00*/  CS2R.32 R169, SR_CgaSize ;  /* 0x0000000000a97805 */ /* 0x000fca0000008a00 */
[----:B------:R-:W-:-:S05]  /*0e10*/  IMAD R169, R169, -0xa0, RZ ;  /* 0xffffff60a9a97824 */ /* 0x000fca00078e02ff */
[----:B------:R-:W-:-:S14]  /*0e20*/  R2UR UR7, R169 ;  /* 0x00000000a90772ca */ /* 0x000fdc00000e0000 */
[----:B------:R-:W3:Y:S01]  /*0e30*/  LDCU UR7, c[0x0][UR7+0x2b0] ;  /* 0x00005600070777ac */ /* 0x000ee20008000800 */
[----:B------:R-:W-:Y:S01]  /*0e40*/  NOP ;  /* 0x0000000000007918 */ /* 0x000fe20000000000 */
[----:B------:R-:W-:-:S05]  /*0e50*/  CS2R.32 R169, SR_CgaSize ;  /* 0x0000000000a97805 */ /* 0x000fca0000008a00 */
[----:B------:R-:W-:-:S05]  /*0e60*/  IMAD R169, R169, -0xa0, RZ ;  /* 0xffffff60a9a97824 */ /* 0x000fca00078e02ff */
[----:B------:R-:W-:-:S14]  /*0e70*/  R2UR UR6, R169 ;  /* 0x00000000a90672ca */ /* 0x000fdc00000e0000 */
[----:B------:R-:W2:Y:S01]  /*0e80*/  LDCU UR6, c[0x0][UR6+0x2b4] ;  /* 0x00005680060677ac */ /* 0x000ea20008000800 */
[----:B------:R-:W4:Y:S08]  /*0e90*/  S2UR UR4, SR_CTAID.Y ;  /* 0x00000000000479c3 */ /* 0x000f300000002600 */
[----:B------:R-:W2:Y:S01]  /*0ea0*/  LDC R10, c[0x0][0xb24] ;  /* 0x0002c900ff0a7b82 */ /* 0x000ea20000000800 */
[----:B-1----:R-:W-:-:S02]  /*0eb0*/  I2FP.F32.U32 R169, UR5 ;  /* 0x0000000500a97c45 */ /* 0x002fc40008201000 */
[----:B------:R-:W-:-:S05]  /*0ec0*/  CS2R.32 R3, SR_CgaSize ;  /* 0x0000000000037805 */ /* 0x000fca0000008a00 */
[----:B------:R-:W-:-:S06]  /*0ed0*/  IMAD R3, R3, -0xa0, RZ ;  /* 0xffffff6003037824 */ /* 0x000fcc00078e02ff */
[----:B------:R-:W1:Y:S01]  /*0ee0*/  LDC R3, c[0x0][R3+0x2a0] ;  /* 0x0000a80003037b82 */ /* 0x000e620000000800 */
[----:B------:R-:W-:Y:S01]  /*0ef0*/  MOV R15, UR5 ;  /* 0x00000005000f7c02 */ /* 0x000fe20008000f00 */
[----:B---3--:R-:W-:Y:S01]  /*0f00*/  FMUL R169, R169, UR7 ;  /* 0x00000007a9a97c20 */ /* 0x008fe20008400000 */
[----:B----4-:R-:W-:Y:S02]  /*0f10*/  I2FP.F32.U32 R168, UR4 ;  /* 0x0000000400a87c45 */ /* 0x010fe40008201000 */
[----:B------:R-:W-:-:S05]  /*0f20*/  CS2R.32 R2, SR_CgaSize ;  /* 0x0000000000027805 */ /* 0x000fca0000008a00 */
[----:B------:R-:W-:-:S06]  /*0f30*/  IMAD R2, R2, -0xa0, RZ ;  /* 0xffffff6002027824 */ /* 0x000fcc00078e02ff */
[----:B------:R-:W3:Y:S01]  /*0f40*/  LDC R2, c[0x0][R2+0x2a4] ;  /* 0x0000a90002027b82 */ /* 0x000ee20000000800 */
[----:B------:R-:W-:Y:S01]  /*0f50*/  MOV R14, UR4 ;  /* 0x00000004000e7c02 */ /* 0x000fe20008000f00 */
[----:B------:R-:W4:Y:S01]  /*0f60*/  F2I.U32.TRUNC.NTZ R169, R169 ;  /* 0x000000a900a97305 */ /* 0x000f22000020f000 */
[----:B--2---:R-:W-:-:S05]  /*0f70*/  FMUL R168, R168, UR6 ;  /* 0x00000006a8a87c20 */ /* 0x004fca0008400000 */
[----:B------:R-:W-:Y:S01]  /*0f80*/  BAR.SYNC.DEFER_BLOCKING 0x0 ;  /* 0x0000000000007b1d */ /* 0x000fe20000010000 */
[----:B------:R-:W-:-:S05]  /*0f90*/  ISETP.GE.AND P0, PT, R10, 0x1, PT ;  /* 0x000000010a00780c */ /* 0x000fca0003f06270 */
[----:B------:R-:W2:Y:S02]  /*0fa0*/  F2I.U32.TRUNC.NTZ R168, R168 ;  /* 0x000000a800a87305 */ /* 0x000ea4000020f000 */
[----:B------:R-:W3:Y:S01]  /*0fb0*/  S2UR UR36, SR_CTAID.Z ;  /* 0x00000000002479c3 */ /* 0x000ee20000002700 */
[----:B----4-:R-:W-:-:S05]  /*0fc0*/  IADD3 R169, PT, PT, -R169, RZ, RZ ;  /* 0x000000ffa9a97210 */ /* 0x010fca0007ffe1ff */
[----:B-1----:R-:W-:Y:S01]  /*0fd0*/  IMAD R169, R3, R169, UR5 ;  /* 0x0000000503a97e24 */ /* 0x002fe2000f8e02a9 */
[----:B--2---:R-:W-:-:S05]  /*0fe0*/  IADD3 R168, PT, PT, -R168, RZ, RZ ;  /* 0x000000ffa8a87210 */ /* 0x004fca0007ffe1ff */
[----:B---3--:R-:W-:Y:S01]  /*0ff0*/  IMAD R168, R2, R168, UR4 ;  /* 0x0000000402a87e24 */ /* 0x008fe2000f8e02a8 */
[----:B------:R-:W-:Y:S06]  /*1000*/  @!P0 BRA `(.L_x_16) ;  /* 0x0000000000b88947 */ /* 0x000fec0003800000 */
[----:B------:R-:W1:Y:S01]  /*1010*/  LDC.64 R4, c[0x0][0xb18] ;  /* 0x0002c600ff047b82 */ /* 0x000e620000000a00 */
[----:B------:R-:W-:-:S07]  /*1020*/  ISETP.NE.AND P0, PT, R10, 0x1, PT ;  /* 0x000000010a00780c */ /* 0x000fce0003f05270 */
[----:B------:R-:W2:Y:S08]  /*1030*/  LDC R9, c[0x0][0xb0c] ;  /* 0x0002c300ff097b82 */ /* 0x000eb00000000800 */
[----:B------:R-:W3:Y:S08]  /*1040*/  LDC R12, c[0x0][0x370] ;  /* 0x0000dc00ff0c7b82 */ /* 0x000ef00000000800 */
[----:B------:R-:W4:Y:S01]  /*1050*/  LDC R11, c[0x0][0x374] ;  /* 0x0000dd00ff0b7b82 */ /* 0x000f220000000800 */
[----:B-1----:R-:W-:-:S07]  /*1060*/  ISETP.NE.AND P1, PT, R4, 0x1, PT ;  /* 0x000000010400780c */ /* 0x002fce0003f25270 */
[----:B------:R-:W3:Y:S01]  /*1070*/  LDC.64 R6, c[0x0][0xb10] ;  /* 0x0002c400ff067b82 */ /* 0x000ee20000000a00 */
[----:B--2---:R-:W-:-:S07]  /*1080*/  ISETP.NE.AND P2, PT, R9, 0x1, PT ;  /* 0x000000010900780c */ /* 0x004fce0003f45270 */
[----:B------:R-:W1:Y:S08]  /*1090*/  LDC R8, c[0x0][0xb20] ;  /* 0x0002c800ff087b82 */ /* 0x000e700000000800 */
[----:B------:R-:W2:Y:S01]  /*10a0*/  LDC.64 R2, c[0x0][0xb28] ;  /* 0x0002ca00ff027b82 */ /* 0x000ea20000000a00 */
[----:B----4-:R-:W-:-:S04]  /*10b0*/  IMAD.HI.U32 R13, R11, R5, RZ ;  /* 0x000000050b0d7227 */ /* 0x010fc800078e00ff */
[----:B------:R-:W-:-:S04]  /*10c0*/  IMAD.HI.U32 R5, R14, R5, RZ ;  /* 0x000000050e057227 */ /* 0x000fc800078e00ff */
[----:B---3--:R-:W-:-:S05]  /*10d0*/  IMAD.HI.U32 R16, R12, R6, RZ ;  /* 0x000000060c107227 */ /* 0x008fca00078e00ff */
[-C--:B------:R-:W-:Y:S01]  /*10e0*/  @P2 SHF.R.U32.HI R12, RZ, R7.reuse, R16 ;  /* 0x00000007ff0c2219 */ /* 0x080fe20000011610 */
[----:B------:R-:W-:Y:S01]  /*10f0*/  IMAD.HI.U32 R16, R15, R6, RZ ;  /* 0x000000060f107227 */ /* 0x000fe200078e00ff */
[-C--:B-1----:R-:W-:Y:S02]  /*1100*/  @P1 SHF.R.U32.HI R11, RZ, R8.reuse, R13 ;  /* 0x00000008ff0b1219 */ /* 0x082fe4000001160d */
[----:B------:R-:W-:Y:S02]  /*1110*/  SHF.R.U32.HI R5, RZ, R8, R5 ;  /* 0x00000008ff057219 */ /* 0x000fe40000011605 */
[----:B------:R-:W-:Y:S02]  /*1120*/  SHF.R.U32.HI R16, RZ, R7, R16 ;  /* 0x00000007ff107219 */ /* 0x000fe40000011610 */
[----:B------:R-:W-:Y:S01]  /*1130*/  SEL R5, R14, R5, !P1 ;  /* 0x000000050e057207 */ /* 0x000fe20004800000 */
[----:B--2---:R-:W-:Y:S01]  /*1140*/  IMAD.HI.U32 R13, R11, R2, RZ ;  /* 0x000000020b0d7227 */ /* 0x004fe200078e00ff */
[----:B------:R-:W-:-:S03]  /*1150*/  SEL R16, R15, R16, !P2 ;  /* 0x000000100f107207 */ /* 0x000fc60005000000 */
[----:B------:R-:W-:Y:S01]  /*1160*/  IMAD.HI.U32 R6, R12, R2, RZ ;  /* 0x000000020c067227 */ /* 0x000fe200078e00ff */
[----:B------:R-:W-:-:S04]  /*1170*/  @P0 SHF.R.U32.HI R11, RZ, R3, R13 ;  /* 0x00000003ff0b0219 */ /* 0x000fc8000001160d */
[----:B------:R-:W-:Y:S01]  /*1180*/  @P0 SHF.R.U32.HI R12, RZ, R3, R6 ;  /* 0x00000003ff0c0219 */ /* 0x000fe20000011606 */
[----:B------:R-:W-:-:S04]  /*1190*/  IMAD R11, R11, R10, RZ ;  /* 0x0000000a0b0b7224 */ /* 0x000fc800078e02ff */
[----:B------:R-:W-:Y:S01]  /*11a0*/  IMAD R6, R12, R10, RZ ;  /* 0x0000000a0c067224 */ /* 0x000fe200078e02ff */
[----:B------:R-:W-:-:S04]  /*11b0*/  ISETP.GE.AND P1, PT, R5, R11, PT ;  /* 0x0000000b0500720c */ /* 0x000fc80003f26270 */
[----:B------:R-:W-:Y:S01]  /*11c0*/  ISETP.GE.OR P1, PT, R16, R6, P1 ;  /* 0x000000061000720c */ /* 0x000fe20000f26670 */
[----:B------:R-:W-:-:S05]  /*11d0*/  IMAD.HI.U32 R6, R5, R2, RZ ;  /* 0x0000000205067227 */ /* 0x000fca00078e00ff */
[----:B------:R-:W-:-:S04]  /*11e0*/  SHF.R.U32.HI R6, RZ, R3, R6 ;  /* 0x00000003ff067219 */ /* 0x000fc80000011606 */
[----:B------:R-:W-:-:S03]  /*11f0*/  SEL R6, R5, R6, !P0 ;  /* 0x0000000605067207 */ /* 0x000fc60004000000 */
[----:B------:R-:W-:Y:S01]  /*1200*/  @!P1 IMAD.HI.U32 R7, R16, R2, RZ ;  /* 0x0000000210079227 */ /* 0x000fe200078e00ff */
[----:B------:R-:W-:-:S04]  /*1210*/  IADD3 R2, PT, PT, -R6, RZ, RZ ;  /* 0x000000ff06027210 */ /* 0x000fc80007ffe1ff */
[----:B------:R-:W-:Y:S01]  /*1220*/  @!P1 SHF.R.U32.HI R3, RZ, R3, R7 ;  /* 0x00000003ff039219 */ /* 0x000fe20000011607 */
[----:B------:R-:W-:Y:S01]  /*1230*/  IMAD R2, R10, R2, R5 ;  /* 0x000000020a027224 */ /* 0x000fe200078e0205 */
[----:B------:R-:W-:Y:S02]  /*1240*/  IADD3 R7, PT, PT, -R5, RZ, RZ ;  /* 0x000000ff05077210 */ /* 0x000fe40007ffe1ff */
[----:B------:R-:W-:-:S03]  /*1250*/  @!P1 SEL R3, R16, R3, !P0 ;  /* 0x0000000310039207 */ /* 0x000fc60004000000 */
[----:B------:R-:W-:Y:S02]  /*1260*/  IMAD R7, R4, R7, R14 ;  /* 0x0000000704077224 */ /* 0x000fe400078e020e */
[--C-:B------:R-:W-:Y:S02]  /*1270*/  @!P1 IMAD.IADD R6, R6, 0x1, -R3.reuse ;  /* 0x0000000106069824 */ /* 0x100fe400078e0a03 */
[----:B------:R-:W-:Y:S01]  /*1280*/  @!P1 IMAD R3, R2, R12, R3 ;  /* 0x0000000c02039224 */ /* 0x000fe200078e0203 */
[----:B------:R-:W-:Y:S01]  /*1290*/  IADD3 R2, PT, PT, -R16, RZ, RZ ;  /* 0x000000ff10027210 */ /* 0x000fe20007ffe1ff */
[----:B------:R-:W-:Y:S02]  /*12a0*/  @!P1 IMAD R5, R6, R10, R16 ;  /* 0x0000000a06059224 */ /* 0x000fe400078e0210 */
[----:B------:R-:W-:Y:S02]  /*12b0*/  @!P1 IMAD.MOV.U32 R16, RZ, RZ, R3 ;  /* 0x000000ffff109224 */ /* 0x000fe400078e0003 */
[----:B------:R-:W-:-:S02]  /*12c0*/  IMAD R2, R9, R2, R15 ;  /* 0x0000000209027224 */ /* 0x000fc400078e020f */
[----:B------:R-:W-:Y:S02]  /*12d0*/  IMAD R14, R5, R4, R7 ;  /* 0x00000004050e7224 */ /* 0x000fe400078e0207 */
[----:B------:R-:W-:Y:S02]  /*12e0*/  IMAD R15, R16, R9, R2 ;  /* 0x00000009100f7224 */ /* 0x000fe400078e0202 */
.L_x_16:
[----:B------:R-:W1:Y:S01]  /*12f0*/  LDCU UR4, c[0x0][0xb30] ;  /* 0x00016600ff0477ac */ /* 0x000e620008000800 */
[----:B------:R-:W2:Y:S08]  /*1300*/  S2UR UR37, SR_CgaCtaId ;  /* 0x00000000002579c3 */ /* 0x000eb00000008800 */
[----:B------:R-:W3:Y:S01]  /*1310*/  LDC R72, c[0x0][0xb24] ;  /* 0x0002c900ff487b82 */ /* 0x000ee20000000800 */
[----:B-1----:R-:W-:-:S09]  /*1320*/  UISETP.NE.AND UP0, UPT, UR4, 0x1, UPT ;  /* 0x000000010400788c */ /* 0x002fd2000bf05270 */
[----:B--2---:R-:W-:Y:S05]  /*1330*/  BRA.U UP0, `(.L_x_17) ;  /* 0x0000000100407547 */ /* 0x004fea000b800000 */
[----:B------:R-:W1:Y:S08]  /*1340*/  LDC.64 R4, c[0x0][0xb10] ;  /* 0x0002c400ff047b82 */ /* 0x000e700000000a00 */
[----:B------:R-:W2:Y:S08]  /*1350*/  LDC.64 R2, c[0x0][0xb18] ;  /* 0x0002c600ff027b82 */ /* 0x000eb00000000a00 */
[----:B------:R-:W4:Y:S08]  /*1360*/  LDC R6, c[0x0][0xb20] ;  /* 0x0002c800ff067b82 */ /* 0x000f300000000800 */
[----:B------:R-:W3:Y:S01]  /*1370*/  LDC R7, c[0x0][0xb0c] ;  /* 0x0002c300ff077b82 */ /* 0x000ee20000000800 */
[----:B-1----:R-:W-:-:S05]  /*1380*/  IMAD.HI.U32 R4, R15, R4, RZ ;  /* 0x000000040f047227 */ /* 0x002fca00078e00ff */
[----:B------:R-:W-:Y:S01]  /*1390*/  SHF.R.U32.HI R4, RZ, R5, R4 ;  /* 0x00000005ff047219 */ /* 0x000fe20000011604 */
[----:B--2---:R-:W-:Y:S01]  /*13a0*/  IMAD.HI.U32 R3, R14, R3, RZ ;  /* 0x000000030e037227 */ /* 0x004fe200078e00ff */
[----:B------:R-:W-:-:S04]  /*13b0*/  ISETP.NE.AND P0, PT, R2, 0x1, PT ;  /* 0x000000010200780c */ /* 0x000fc80003f05270 */
[----:B----4-:R-:W-:-:S04]  /*13c0*/  SHF.R.U32.HI R3, RZ, R6, R3 ;  /* 0x00000006ff037219 */ /* 0x010fc80000011603 */
[----:B------:R-:W-:Y:S02]  /*13d0*/  SEL R3, R14, R3, !P0 ;  /* 0x000000030e037207 */ /* 0x000fe40004000000 */
[----:B---3--:R-:W-:-:S04]  /*13e0*/  ISETP.NE.AND P1, PT, R7, 0x1, PT ;  /* 0x000000010700780c */ /* 0x008fc80003f25270 */
[----:B------:R-:W-:-:S05]  /*13f0*/  SEL R4, R15, R4, !P1 ;  /* 0x000000040f047207 */ /* 0x000fca0004800000 */
[----:B------:R-:W-:Y:S02]  /*1400*/  IMAD.IADD R5, R3, 0x1, -R4 ;  /* 0x0000000103057824 */ /* 0x000fe400078e0a04 */
[----:B------:R-:W-:Y:S02]  /*1410*/  IMAD.IADD R3, R4, 0x1, -R3 ;  /* 0x0000000104037824 */ /* 0x000fe400078e0a03 */
[----:B------:R-:W-:Y:S02]  /*1420*/  IMAD R15, R5, R7, R15 ;  /* 0x00000007050f7224 */ /* 0x000fe400078e020f */
[----:B------:R-:W-:-:S07]  /*1430*/  IMAD R14, R3, R2, R14 ;  /* 0x00000002030e7224 */ /* 0x000fce00078e020e */
.L_x_17:
[----:B------:R-:W-:Y:S01]  /*1440*/  BAR.SYNC.DEFER_BLOCKING 0x0 ;  /* 0x0000000000007b1d */ /* 0x000fe20000010000 */
[----:B------:R-:W-:Y:S01]  /*1450*/  UISETP.NE.AND UP0, UPT, UR8, 0x2, UPT ;  /* 0x000000020800788c */ /* 0x000fe2000bf05270 */
[----:B------:R-:W-:Y:S02]  /*1460*/  ISETP.NE.OR P5, PT, R0, 0x2, !P5 ;  /* 0x000000020000780c */ /* 0x000fe40006fa5670 */
[----:B------:R-:W-:-:S06]  /*1470*/  LOP3.LUT R2, R187, 0x1f, RZ, 0xc0, !PT ;  /* 0x0000001fbb027812 */ /* 0x000fcc00078ec0ff */
[----:B------:R-:W-:Y:S05]  /*1480*/  BRA.U UP0, `(.L_x_18) ;  /* 0x0000001500747547 */ /* 0x000fea000b800000 */
[----:B------:R-:W1:Y:S01]  /*1490*/  LDCU UR13, c[0x0][0x38c] ;  /* 0x00007180ff0d77ac */ /* 0x000e620008000800 */
[----:B------:R-:W2:Y:S01]  /*14a0*/  LDC R8, c[0x0][0x370] ;  /* 0x0000dc00ff087b82 */ /* 0x000ea20000000800 */
[----:B------:R-:W-:Y:S01]  /*14b0*/  PLOP3.LUT P1, PT, PT, PT, UP1, 0x80, 0x8 ;  /* 0x000000000008781c */ /* 0x000fe20003f2f018 */
[----:B------:R-:W-:Y:S01]  /*14c0*/  IMAD.MOV.U32 R17, RZ, RZ, 0x1 ;  /* 0x00000001ff117424 */ /* 0x000fe200078e00ff */
[----:B------:R-:W-:Y:S01]  /*14d0*/  ISETP.EQ.OR P4, PT, R2, RZ, P5 ;  /* 0x000000ff0200720c */ /* 0x000fe20002f82670 */
[----:B------:R-:W-:Y:S01]  /*14e0*/  IMAD.MOV.U32 R16, RZ, RZ, RZ ;  /* 0x000000ffff107224 */ /* 0x000fe200078e00ff */
[----:B------:R-:W-:Y:S02]  /*14f0*/  PLOP3.LUT P1, PT, P1, PT, PT, 0x8, 0x80 ;  /* 0x000000000080781c */ /* 0x000fe40000f2e170 */
[----:B------:R-:W-:Y:S01]  /*1500*/  CS2R R12, SRZ ;  /* 0x00000000000c7805 */ /* 0x000fe2000001ff00 */
[----:B------:R-:W-:Y:S01]  /*1510*/  IMAD.MOV.U32 R11, RZ, RZ, 0x1 ;  /* 0x00000001ff0b7424 */ /* 0x000fe200078e00ff */
[----:B------:R-:W4:Y:S01]  /*1520*/  LDC R0, c[0x0][0x374] ;  /* 0x0000dd00ff007b82 */ /* 0x000f220000000800 */
[----:B------:R-:W2:Y:S01]  /*1530*/  LDCU.64 UR22, c[0x0][0x348] ;  /* 0x00006900ff1677ac */ /* 0x000ea20008000a00 */
[----:B------:R-:W-:Y:S01]  /*1540*/  UMOV UR6, URZ ;  /* 0x000000ff00067c82 */ /* 0x000fe20008000000 */
[----:B-1----:R-:W-:-:S04]  /*1550*/  UIADD3 UR5, UPT, UPT, UR13, 0x3f, URZ ;  /* 0x0000003f0d057890 */ /* 0x002fc8000fffe0ff */
[----:B------:R-:W-:-:S04]  /*1560*/  USHF.R.S32.HI UR4, URZ, 0x1f, UR5 ;  /* 0x0000001fff047899 */ /* 0x000fc80008011405 */
[----:B------:R-:W-:-:S04]  /*1570*/  ULEA.HI UR4, UR4, UR5, URZ, 0x6 ;  /* 0x0000000504047291 */ /* 0x000fc8000f8f30ff */
[----:B------:R-:W-:Y:S02]  /*1580*/  USHF.R.S32.HI UR15, URZ, 0x6, UR4 ;  /* 0x00000006ff0f7899 */ /* 0x000fe40008011404 */
[----:B------:R-:W-:Y:S02]  /*1590*/  UIADD3 UR4, UPT, UPT, UR13, -0x1, URZ ;  /* 0xffffffff0d047890 */ /* 0x000fe4000fffe0ff */
[----:B------:R-:W-:Y:S02]  /*15a0*/  UISETP.LT.U32.AND UP0, UPT, UR15, 0xc, UPT ;  /* 0x0000000c0f00788c */ /* 0x000fe4000bf01070 */
[----:B------:R-:W-:Y:S02]  /*15b0*/  UISETP.GE.U32.AND UP2, UPT, UR4, -0x7f, UPT ;  /* 0xffffff810400788c */ /* 0x000fe4000bf46070 */
[----:B------:R-:W-:Y:S02]  /*15c0*/  USEL UR14, UR15, 0xc, UP0 ;  /* 0x0000000c0f0e7887 */ /* 0x000fe40008000000 */
[----:B------:R-:W-:-:S02]  /*15d0*/  UIADD3 UR13, UPT, UPT, UR13, 0x7e, URZ ;  /* 0x0000007e0d0d7890 */ /* 0x000fc4000fffe0ff */
[----:B------:R-:W-:Y:S02]  /*15e0*/  UIADD3 UR5, UPT, UPT, UR14, -0x1, URZ ;  /* 0xffffffff0e057890 */ /* 0x000fe4000fffe0ff */
[----:B------:R-:W-:-:S03]  /*15f0*/  UIADD3 UR7, UPT, UPT, UR15, -UR14, URZ ;  /* 0x8000000e0f077290 */ /* 0x000fc6000fffe0ff */
[----:B------:R-:W-:-:S04]  /*1600*/  @UP2 UIADD3 UR5, UPT, UPT, UR14, URZ, URZ ;  /* 0x000000ff0e052290 */ /* 0x000fc8000fffe0ff */
[----:B--2---:R-:W-:-:S12]  /*1610*/  UIADD3 UR5, UPT, UPT, UR5, 0x1, URZ ;  /* 0x0000000105057890 */ /* 0x004fd8000fffe0ff */
.L_x_36:
[----:B------:R-:W-:Y:S01]  /*1620*/  UISETP.NE.AND UP0, UPT, UR37, URZ, UPT ;  /* 0x000000ff2500728c */ /* 0x000fe2000bf05270 */
[----:B------:R-:W1:Y:S08]  /*1630*/  S2UR UR37, SR_CgaCtaId ;  /* 0x00000000002579c3 */ /* 0x000e700000008800 */
[----:B------:R-:W-:Y:S05]  /*1640*/  BRA.U UP0, `(.L_x_19) ;  /* 0x0000000100347547 */ /* 0x000fea000b800000 */
[----:B------:R-:W2:Y:S01]  /*1650*/  S2R R2, SR_CgaCtaId ;  /* 0x0000000000027919 */ /* 0x000ea20000008800 */
[----:B------:R-:W-:-:S04]  /*1660*/  MOV R3, 0x400 ;  /* 0x0000040000037802 */ /* 0x000fc80000000f00 */
[----:B--2---:R-:W-:Y:S02]  /*1670*/  LEA R2, R2, R3, 0x18 ;  /* 0x0000000302027211 */ /* 0x004fe400078ec0ff */
[----:B------:R-:W-:-:S03]  /*1680*/  SHF.L.U32 R3, R11, 0x1f, RZ ;  /* 0x0000001f0b037819 */ /* 0x000fc600000006ff */
[----:B------:R-:W-:-:S04]  /*1690*/  IMAD R2, R12, 0x8, R2 ;  /* 0x000000080c027824 */ /* 0x000fc800078e0202 */
[----:B------:R-:W2:Y:S02]  /*16a0*/  SYNCS.PHASECHK.TRANS64.TRYWAIT P0, [R2+URZ+0x160], R3 ;  /* 0x00016003020075a7 */ /* 0x000ea400080011ff */
[----:B--2---:R-:W-:Y:S05]  /*16b0*/  @!P0 BRA `(.L_x_20) ;  /* 0x0000007000608947 */ /* 0x004fea0003800000 */
.L_x_116:
[----:B------:R-:W-:Y:S01]  /*16c0*/  VIADD R12, R12, 0x1 ;  /* 0x000000010c0c7836 */ /* 0x000fe20000000000 */
[----:B------:R2:W-:Y:S04]  /*16d0*/  SYNCS.ARRIVE.TRANS64.A1T0 RZ, [R2+URZ+0x150], RZ ;  /* 0x000150ff02ff79a7 */ /* 0x0005e800081000ff */
[----:B------:R-:W-:-:S04]  /*16e0*/  ISETP.NE.AND P0, PT, R12, 0x2, PT ;  /* 0x000000020c00780c */ /* 0x000fc80003f05270 */
[----:B------:R-:W-:Y:S02]  /*16f0*/  SEL R12, R12, RZ, P0 ;  /* 0x000000ff0c0c7207 */ /* 0x000fe40000000000 */
[----:B--2---:R-:W-:-:S04]  /*1700*/  SEL R2, RZ, 0x1, P0 ;  /* 0x00000001ff027807 */ /* 0x004fc80000000000 */
[----:B------:R-:W-:-:S07]  /*1710*/  LOP3.LUT R11, R11, R2, RZ, 0x3c, !PT ;  /* 0x000000020b0b7212 */ /* 0x000fce00078e3cff */
.L_x_19:
[----:B------:R-:W-:Y:S01]  /*1720*/  UMOV UR4, 0x400 ;  /* 0x0000040000047882 */ /* 0x000fe20000000000 */
[----:B------:R-:W-:Y:S01]  /*1730*/  SHF.L.U32 R2, R17, 0x1f, RZ ;  /* 0x0000001f11027819 */ /* 0x000fe200000006ff */
[----:B-1----:R-:W-:Y:S01]  /*1740*/  ULEA UR4, UR37, UR4, 0x18 ;  /* 0x0000000425047291 */ /* 0x002fe2000f8ec0ff */
[----:B------:R-:W-:Y:S01]  /*1750*/  R2UR UR35, R15 ;  /* 0x000000000f2372ca */ /* 0x000fe200000e0000 */
[----:B------:R-:W-:Y:S01]  /*1760*/  UISETP.GE.U32.AND UP0, UPT, UR13, 0x7f, UPT ;  /* 0x0000007f0d00788c */ /* 0x000fe2000bf06070 */
[----:B------:R-:W-:Y:S01]  /*1770*/  R2UR UR11, R14 ;  /* 0x000000000e0b72ca */ /* 0x000fe200000e0000 */
[----:B------:R-:W-:Y:S01]  /*1780*/  ULEA UR8, UR6, UR4, 0x3 ;  /* 0x0000000406087291 */ /* 0x000fe2000f8e18ff */
[----:B------:R-:W-:-:S08]  /*1790*/  UMOV UR24, URZ ;  /* 0x000000ff00187c82 */ /* 0x000fd00008000000 */
[----:B------:R1:W2:Y:S01]  /*17a0*/  SYNCS.PHASECHK.TRANS64.TRYWAIT P0, [UR8+0x60], R2 ;  /* 0x00006002ff0075a7 */ /* 0x0002a20008001108 */
[----:B------:R-:W-:Y:S02]  /*17b0*/  USHF.L.U32 UR35, UR35, 0x7, URZ ;  /* 0x0000000723237899 */ /* 0x000fe400080006ff */
[----:B------:R-:W-:Y:S01]  /*17c0*/  USHF.L.U32 UR11, UR11, 0x7, URZ ;  /* 0x000000070b0b7899 */ /* 0x000fe200080006ff */
[----:B------:R-:W-:Y:S11]  /*17d0*/  BRA.U !UP0, `(.L_x_21) ;  /* 0x0000000108a47547 */ /* 0x000ff6000b800000 */
[----:B------:R-:W-:Y:S01]  /*17e0*/  UMOV UR16, URZ ;  /* 0x000000ff00107c82 */ /* 0x000fe20008000000 */
[----:B------:R-:W-:-:S05]  /*17f0*/  UMOV UR17, UR6 ;  /* 0x0000000600117c82 */ /* 0x000fca0008000000 */
.L_x_26:
[----:B-1----:R-:W-:Y:S01]  /*1800*/  ULEA UR33, UR17, UR4, 0x3 ;  /* 0x0000000411217291 */ /* 0x002fe2000f8e18ff */
[----:B--2---:R-:W-:Y:S01]  /*1810*/  @!P5 MOV R3, 0x4000 ;  /* 0x000040000003d802 */ /* 0x004fe20000000f00 */
[----:B--2---:R-:W-:Y:S10]  /*1820*/  @P0 BRA `(.L_x_22) ;  /* 0x00000000000c0947 */ /* 0x004ff40003800000 */
[----:B------:R-:W-:-:S04]  /*1830*/  SHF.L.U32 R4, R17, 0x1f, RZ ;  /* 0x0000001f11047819 */ /* 0x000fc800000006ff */
[----:B------:R-:W2:Y:S02]  /*1840*/  SYNCS.PHASECHK.TRANS64.TRYWAIT P0, [UR33+0x60], R4 ;  /* 0x00006004ff0075a7 */ /* 0x000ea40008001121 */
[----:B--2---:R-:W-:Y:S05]  /*1850*/  @!P0 BRA `(.L_x_23) ;  /* 0x00000070000c8947 */ /* 0x004fea0003800000 */
.L_x_22:
[----:B------:R2:W-:Y:S01]  /*1860*/  @!P5 SYNCS.ARRIVE.TRANS64 RZ, [UR33], R3 ;  /* 0x00000003ffffd9a7 */ /* 0x0005e20008000021 */
[----:B------:R-:W-:Y:S04]  /*1870*/  BSSY.RECONVERGENT B0, `(.L_x_24) ;  /* 0x0000003000007945 */ /* 0x000fe80003800200 */
[----:B------:R-:W-:Y:S05]  /*1880*/  @P4 BRA `(.L_x_25) ;  /* 0x0000000000044947 */ /* 0x000fea0003800000 */
[----:B------:R-:W-:Y:S05]  /*1890*/  BPT.TRAP 0x1 ;  /* 0x000000040000795c */ /* 0x000fea0000300000 */
.L_x_25:
[----:B------:R-:W-:Y:S05]  /*18a0*/  BSYNC.RECONVERGENT B0 ;  /* 0x0000000000007941 */ /* 0x000fea0003800200 */
.L_x_24:
[----:B------:R-:W-:Y:S02]  /*18b0*/  UIADD3 UR6, UPT, UPT, UR17, 0x1, URZ ;  /* 0x0000000111067890 */ /* 0x000fe4000fffe0ff */
[----:B------:R-:W-:Y:S02]  /*18c0*/  UIADD3 UR26, UP1, UPT, UR22, 0x80, URZ ;  /* 0x00000080161a7890 */ /* 0x000fe4000ff3e0ff */
[----:B------:R-:W-:Y:S02]  /*18d0*/  UISETP.NE.AND UP0, UPT, UR6, 0xc, UPT ;  /* 0x0000000c0600788c */ /* 0x000fe4000bf05270 */
[----:B------:R-:W-:Y:S02]  /*18e0*/  USHF.L.U32 UR34, UR16, 0x6, URZ ;  /* 0x0000000610227899 */ /* 0x000fe400080006ff */
[----:B------:R-:W-:Y:S02]  /*18f0*/  USEL UR9, URZ, 0x1, UP0 ;  /* 0x00000001ff097887 */ /* 0x000fe40008000000 */
[----:B------:R-:W-:-:S02]  /*1900*/  USEL UR6, UR6, URZ, UP0 ;  /* 0x000000ff06067287 */ /* 0x000fc40008000000 */
[----:B------:R-:W-:Y:S02]  /*1910*/  UIADD3 UR20, UP0, UPT, UR22, 0x180, URZ ;  /* 0x0000018016147890 */ /* 0x000fe4000ff1e0ff */
[----:B------:R-:W-:Y:S01]  /*1920*/  ULEA UR8, UR6, UR4, 0x3 ;  /* 0x0000000406087291 */ /* 0x000fe2000f8e18ff */
[----:B------:R-:W-:Y:S01]  /*1930*/  LOP3.LUT R17, R17, UR9, RZ, 0x3c, !PT ;  /* 0x0000000911117c12 */ /* 0x000fe2000f8e3cff */
[----:B------:R-:W-:Y:S02]  /*1940*/  UIADD3.X UR27, UPT, UPT, URZ, UR23, URZ, UP1, !UPT ;  /* 0x00000017ff1b7290 */ /* 0x000fe40008ffe4ff */
[----:B------:R-:W-:Y:S01]  /*1950*/  UIADD3.X UR21, UPT, UPT, URZ, UR23, URZ, UP0, !UPT ;  /* 0x00000017ff157290 */ /* 0x000fe200087fe4ff */
[----:B-1----:R-:W-:Y:S01]  /*1960*/  SHF.L.U32 R2, R17, 0x1f, RZ ;  /* 0x0000001f11027819 */ /* 0x002fe200000006ff */
[----:B------:R-:W-:Y:S01]  /*1970*/  UMOV UR18, 0x0 ;  /* 0x0000000000127882 */ /* 0x000fe20000000000 */
[----:B------:R-:W-:Y:S01]  /*1980*/  UMOV UR19, 0x10000000 ;  /* 0x1000000000137882 */ /* 0x000fe20000000000 */
[----:B------:R-:W-:Y:S01]  /*1990*/  UMOV UR12, UR36 ;  /* 0x00000024000c7c82 */ /* 0x000fe20008000000 */
[----:B------:R1:W1:Y:S01]  /*19a0*/  SYNCS.PHASECHK.TRANS64.TRYWAIT P0, [UR8+0x60], R2 ;  /* 0x00006002ff0075a7 */ /* 0x0002620008001108 */
[----:B------:R-:W-:Y:S01]  /*19b0*/  ULEA UR8, UR17, UR4, 0xd ;  /* 0x0000000411087291 */ /* 0x000fe2000f8e68ff */
[----:B------:R-:W-:Y:S01]  /*19c0*/  UMOV UR9, UR33 ;  /* 0x0000002100097c82 */ /* 0x000fe20008000000 */
[----:B------:R-:W-:-:S02]  /*19d0*/  UMOV UR10, UR34 ;  /* 0x00000022000a7c82 */ /* 0x000fc40008000000 */
[----:B------:R-:W-:Y:S02]  /*19e0*/  UIADD3 UR32, UPT, UPT, UR8, 0x8400, URZ ;  /* 0x0000840008207890 */ /* 0x000fe4000fffe0ff */
[----:B------:R-:W-:Y:S02]  /*19f0*/  UIADD3 UR8, UPT, UPT, UR8, 0x20400, URZ ;  /* 0x0002040008087890 */ /* 0x000fe4000fffe0ff */
[----:B------:R-:W-:Y:S01]  /*1a00*/  UIADD3 UR16, UPT, UPT, UR16, 0x1, URZ ;  /* 0x0000000110107890 */ /* 0x000fe2000fffe0ff */
[----:B------:R-:W-:Y:S01]  /*1a10*/  UMOV UR24, UR5 ;  /* 0x0000000500187c82 */ /* 0x000fe20008000000 */
[----:B------:R-:W-:Y:S02]  /*1a20*/  UMOV UR17, UR6 ;  /* 0x0000000600117c82 */ /* 0x000fe40008000000 */
[----:B------:R-:W-:Y:S01]  /*1a30*/  UISETP.NE.AND UP0, UPT, UR16, UR5, UPT ;  /* 0x000000051000728c */ /* 0x000fe2000bf05270 */
[----:B------:R1:W-:Y:S02]  /*1a40*/  UTMALDG.3D [UR32], [UR26], desc[UR18] ;  /* 0x000012201a0075b4 */ /* 0x0003e40008011000 */
[----:B------:R1:W-:Y:S06]  /*1a50*/  UTMALDG.3D [UR8], [UR20], desc[UR18] ;  /* 0x00001208140075b4 */ /* 0x0003ec0008011000 */
[----:B------:R-:W-:Y:S05]  /*1a60*/  BRA.U UP0, `(.L_x_26) ;  /* 0xfffffffd00647547 */ /* 0x000fea000b83ffff */
.L_x_21:
[----:B-1----:R-:W-:Y:S01]  /*1a70*/  ULEA UR8, UR6, UR4, 0x3 ;  /* 0x0000000406087291 */ /* 0x002fe2000f8e18ff */
[----:B------:R-:W-:Y:S01]  /*1a80*/  SHF.L.U32 R2, R17, 0x1f, RZ ;  /* 0x0000001f11027819 */ /* 0x000fe200000006ff */
[----:B------:R-:W-:Y:S01]  /*1a90*/  @!P1 SYNCS.ARRIVE.TRANS64.A1T0 RZ, [UR4+0xe8], RZ ;  /* 0x0000e8ffffff99a7 */ /* 0x000fe20008100004 */
[----:B------:R-:W-:-:S06]  /*1aa0*/  UISETP.GT.AND UP0, UPT, UR15, UR14, UPT ;  /* 0x0000000e0f00728c */ /* 0x000fcc000bf04270 */
[----:B--2---:R1:W2:Y:S03]  /*1ab0*/  SYNCS.PHASECHK.TRANS64.TRYWAIT P0, [UR8+0x60], R2 ;  /* 0x00006002ff0075a7 */ /* 0x0042a60008001108 */
[----:B------:R-:W-:Y:S05]  /*1ac0*/  BRA.U !UP0, `(.L_x_27) ;  /* 0x0000000108a87547 */ /* 0x000fea000b800000 */
[----:B------:R-:W-:Y:S01]  /*1ad0*/  UIADD3 UR21, UPT, UPT, UR7, UR24, URZ ;  /* 0x0000001807157290 */ /* 0x000fe2000fffe0ff */
[----:B------:R-:W-:-:S11]  /*1ae0*/  UMOV UR25, UR6 ;  /* 0x0000000600197c82 */ /* 0x000fd60008000000 */
.L_x_32:
[----:B-1----:R-:W-:Y:S01]  /*1af0*/  ULEA UR17, UR25, UR4, 0x3 ;  /* 0x0000000419117291 */ /* 0x002fe2000f8e18ff */
[----:B--2---:R-:W-:Y:S01]  /*1b00*/  @!P5 MOV R3, 0x4000 ;  /* 0x000040000003d802 */ /* 0x004fe20000000f00 */
[----:B--2---:R-:W-:Y:S10]  /*1b10*/  @P0 BRA `(.L_x_28) ;  /* 0x00000000000c0947 */ /* 0x004ff40003800000 */
[----:B------:R-:W-:-:S04]  /*1b20*/  SHF.L.U32 R4, R17, 0x1f, RZ ;  /* 0x0000001f11047819 */ /* 0x000fc800000006ff */
[----:B------:R-:W2:Y:S02]  /*1b30*/  SYNCS.PHASECHK.TRANS64.TRYWAIT P0, [UR17+0x60], R4 ;  /* 0x00006004ff0075a7 */ /* 0x000ea40008001111 */
[----:B--2---:R-:W-:Y:S05]  /*1b40*/  @!P0 BRA `(.L_x_29) ;  /* 0x0000006c00688947 */ /* 0x004fea0003800000 */
.L_x_28:
[----:B------:R2:W-:Y:S01]  /*1b50*/  @!P5 SYNCS.ARRIVE.TRANS64 RZ, [UR17], R3 ;  /* 0x00000003ffffd9a7 */ /* 0x0005e20008000011 */
[----:B------:R-:W-:Y:S04]  /*1b60*/  BSSY.RECONVERGENT B0, `(.L_x_30) ;  /* 0x0000003000007945 */ /* 0x000fe80003800200 */
[----:B------:R-:W-:Y:S05]  /*1b70*/  @P4 BRA `(.L_x_31) ;  /* 0x0000000000044947 */ /* 0x000fea0003800000 */
[----:B------:R-:W-:Y:S05]  /*1b80*/  BPT.TRAP 0x1 ;  /* 0x000000040000795c */ /* 0x000fea0000300000 */
.L_x_31:
[----:B------:R-:W-:Y:S05]  /*1b90*/  BSYNC.RECONVERGENT B0 ;  /* 0x0000000000007941 */ /* 0x000fea0003800200 */
.L_x_30:
        /* <DEDUP_REMOVED lines=20> */
[----:B------:R-:W-:Y:S01]  /*1ce0*/  UIADD3 UR8, UPT, UPT, UR8, 0x20400, URZ ;  /* 0x0002040008087890 */ /* 0x000fe2000fffe0ff */
[----:B------:R-:W-:Y:S01]  /*1cf0*/  UMOV UR9, UR17 ;  /* 0x0000001100097c82 */ /* 0x000fe20008000000 */
[----:B------:R-:W-:Y:S01]  /*1d00*/  UMOV UR10, UR18 ;  /* 0x00000012000a7c82 */ /* 0x000fe20008000000 */
[----:B------:R-:W-:Y:S01]  /*1d10*/  UIADD3 UR24, UPT, UPT, UR24, 0x1, URZ ;  /* 0x0000000118187890 */ /* 0x000fe2000fffe0ff */
[----:B------:R-:W-:-:S03]  /*1d20*/  UMOV UR25, UR6 ;  /* 0x0000000600197c82 */ /* 0x000fc60008000000 */
[----:B------:R1:W-:Y:S01]  /*1d30*/  UTMALDG.3D [UR16], [UR30], desc[UR26] ;  /* 0x00001a101e0075b4 */ /* 0x0003e20008011000 */
[----:B------:R-:W-:Y:S01]  /*1d40*/  UISETP.NE.AND UP0, UPT, UR24, UR21, UPT ;  /* 0x000000151800728c */ /* 0x000fe2000bf05270 */
[----:B------:R1:W-:Y:S08]  /*1d50*/  UTMALDG.3D [UR8], [UR28], desc[UR26] ;  /* 0x00001a081c0075b4 */ /* 0x0003f00008011000 */
[----:B------:R-:W-:Y:S05]  /*1d60*/  BRA.U UP0, `(.L_x_32) ;  /* 0xfffffffd00607547 */ /* 0x000fea000b83ffff */
.L_x_27:
[C---:B-1----:R-:W-:Y:S01]  /*1d70*/  LEA R2, R16.reuse, UR4, 0x3 ;  /* 0x0000000410027c11 */ /* 0x042fe2000f8e18ff */
[----:B------:R-:W-:Y:S01]  /*1d80*/  NOP ;  /* 0x0000000000007918 */ /* 0x000fe20000000000 */
[----:B--2---:R-:W-:Y:S02]  /*1d90*/  SHF.L.U32 R3, R13, 0x1f, RZ ;  /* 0x0000001f0d037819 */ /* 0x004fe400000006ff */
[----:B------:R-:W-:Y:S02]  /*1da0*/  LEA R4, R16, UR4, 0x4 ;  /* 0x0000000410047c11 */ /* 0x000fe4000f8e20ff */
[----:B------:R-:W1:Y:S02]  /*1db0*/  SYNCS.PHASECHK.TRANS64.TRYWAIT P0, [R2+URZ+0xf0], R3 ;  /* 0x0000f003020075a7 */ /* 0x000e6400080011ff */
[----:B-1----:R-:W-:Y:S05]  /*1dc0*/  @!P0 BRA `(.L_x_33) ;  /* 0x0000006800e08947 */ /* 0x002fea0003800000 */
.L_x_119:
[----:B------:R-:W2:Y:S01]  /*1dd0*/  LDS.128 R4, [R4+0x180] ;  /* 0x0001800004047984 */ /* 0x000ea20000000c00 */
[----:B---3--:R-:W-:Y:S01]  /*1de0*/  ISETP.GE.AND P0, PT, R72, 0x1, PT ;  /* 0x000000014800780c */ /* 0x008fe20003f06270 */
[----:B-1----:R-:W-:Y:S01]  /*1df0*/  VIADD R2, R2, 0x100 ;  /* 0x0000010002027836 */ /* 0x002fe20000000000 */
[----:B------:R-:W-:Y:S01]  /*1e00*/  @!PT LDS RZ, [RZ] ;  /* 0x00000000fffff984 */ /* 0x000fe20000000800 */
[----:B------:R-:W-:Y:S01]  /*1e10*/  @!PT LDS RZ, [RZ] ;  /* 0x00000000fffff984 */ /* 0x000fe20000000800 */
[----:B------:R-:W-:Y:S01]  /*1e20*/  @!PT LDS RZ, [RZ] ;  /* 0x00000000fffff984 */ /* 0x000fe20000000800 */
[----:B------:R-:W-:Y:S01]  /*1e30*/  @!PT LDS RZ, [RZ] ;  /* 0x00000000fffff984 */ /* 0x000fe20000000800 */
[----:B------:R1:W-:Y:S06]  /*1e40*/  MEMBAR.ALL.CTA ;  /* 0x0000000000007992 */ /* 0x0003ec0000008000 */
[----:B-1----:R-:W1:Y:S01]  /*1e50*/  FENCE.VIEW.ASYNC.S ;  /* 0x00000000000073c6 */ /* 0x002e620000000000 */
[----:B------:R-:W-:-:S04]  /*1e60*/  PRMT R2, RZ, 0x654, R2 ;  /* 0x00000654ff027816 */ /* 0x000fc80000000002 */
[----:B-1----:R1:W-:Y:S01]  /*1e70*/  SYNCS.ARRIVE.TRANS64.RED.A1T0 RZ, [R2+URZ], RZ ;  /* 0x000000ff02ff79a7 */ /* 0x0023e200081004ff */
[----:B--2---:R-:W-:-:S13]  /*1e80*/  LOP3.LUT P2, RZ, R6, 0x1, RZ, 0xc0, !PT ;  /* 0x0000000106ff7812 */ /* 0x004fda000784c0ff */
[----:B------:R-:W-:Y:S01]  /*1e90*/  @P2 SHF.R.U32.HI R3, RZ, 0x10, R5 ;  /* 0x00000010ff032819 */ /* 0x000fe20000011605 */
[----:B------:R-:W-:Y:S01]  /*1ea0*/  VOTEU.ANY UP0, P2 ;  /* 0x0000000000ff7886 */ /* 0x000fe20001000100 */
[----:B------:R-:W-:Y:S02]  /*1eb0*/  @P2 MOV R10, R4 ;  /* 0x00000004000a2202 */ /* 0x000fe40000000f00 */
[----:B------:R-:W-:Y:S02]  /*1ec0*/  @P2 R2UR.BROADCAST UR8, R3 ;  /* 0x00000000030822ca */ /* 0x000fe400008e0000 */
[----:B------:R-:W-:-:S11]  /*1ed0*/  @P2 LOP3.LUT R9, R5, 0xffff, RZ, 0xc0, !PT ;  /* 0x0000ffff05092812 */ /* 0x000fd600078ec0ff */
[----:B------:R-:W-:Y:S01]  /*1ee0*/  @UP0 UMOV UR36, UR8 ;  /* 0x0000000800240c82 */ /* 0x000fe20008000000 */
[----:B-1----:R-:W-:Y:S05]  /*1ef0*/  @!P0 BRA `(.L_x_34) ;  /* 0x0000000000b88947 */ /* 0x002fea0003800000 */
[----:B------:R-:W4:Y:S01]  /*1f00*/  LDC.64 R4, c[0x0][0xb18] ;  /* 0x0002c600ff047b82 */ /* 0x000f220000000a00 */
[----:B------:R-:W-:-:S07]  /*1f10*/  ISETP.NE.AND P3, PT, R72, 0x1, PT ;  /* 0x000000014800780c */ /* 0x000fce0003f65270 */
[----:B------:R-:W1:Y:S08]  /*1f20*/  LDC.64 R6, c[0x0][0xb10] ;  /* 0x0002c400ff067b82 */ /* 0x000e700000000a00 */
[----:B------:R-:W2:Y:S08]  /*1f30*/  LDC R14, c[0x0][0xb20] ;  /* 0x0002c800ff0e7b82 */ /* 0x000eb00000000800 */
[----:B------:R-:W3:Y:S01]  /*1f40*/  LDC R15, c[0x0][0xb0c] ;  /* 0x0002c300ff0f7b82 */ /* 0x000ee20000000800 */
[----:B----4-:R-:W-:Y:S01]  /*1f50*/  IMAD.HI.U32 R19, R0, R5, RZ ;  /* 0x0000000500137227 */ /* 0x010fe200078e00ff */
[----:B------:R-:W-:-:S03]  /*1f60*/  ISETP.NE.AND P0, PT, R4, 0x1, PT ;  /* 0x000000010400780c */ /* 0x000fc60003f05270 */
[----:B------:R-:W-:-:S03]  /*1f70*/  IMAD.HI.U32 R5, R9, R5, RZ ;  /* 0x0000000509057227 */ /* 0x000fc600078e00ff */
[----:B------:R-:W4:Y:S01]  /*1f80*/  LDC.64 R2, c[0x0][0xb28] ;  /* 0x0002ca00ff027b82 */ /* 0x000f220000000a00 */
[----:B-1----:R-:W-:-:S04]  /*1f90*/  IMAD.HI.U32 R20, R8, R6, RZ ;  /* 0x0000000608147227 */ /* 0x002fc800078e00ff */
[----:B------:R-:W-:Y:S01]  /*1fa0*/  IMAD.HI.U32 R21, R10, R6, RZ ;  /* 0x000000060a157227 */ /* 0x000fe200078e00ff */
[----:B------:R-:W-:Y:S02]  /*1fb0*/  SHF.R.U32.HI R20, RZ, R7, R20 ;  /* 0x00000007ff147219 */ /* 0x000fe40000011614 */
[-C--:B--2---:R-:W-:Y:S02]  /*1fc0*/  SHF.R.U32.HI R19, RZ, R14.reuse, R19 ;  /* 0x0000000eff137219 */ /* 0x084fe40000011613 */
[----:B------:R-:W-:Y:S02]  /*1fd0*/  SHF.R.U32.HI R5, RZ, R14, R5 ;  /* 0x0000000eff057219 */ /* 0x000fe40000011605 */
[----:B------:R-:W-:Y:S02]  /*1fe0*/  SEL R19, R0, R19, !P0 ;  /* 0x0000001300137207 */ /* 0x000fe40004000000 */
[----:B------:R-:W-:Y:S02]  /*1ff0*/  SHF.R.U32.HI R21, RZ, R7, R21 ;  /* 0x00000007ff157219 */ /* 0x000fe40000011615 */
[----:B---3--:R-:W-:-:S02]  /*2000*/  ISETP.NE.AND P1, PT, R15, 0x1, PT ;  /* 0x000000010f00780c */ /* 0x008fc40003f25270 */
[----:B------:R-:W-:Y:S02]  /*2010*/  SEL R5, R9, R5, !P0 ;  /* 0x0000000509057207 */ /* 0x000fe40004000000 */
[----:B------:R-:W-:Y:S02]  /*2020*/  SEL R20, R8, R20, !P1 ;  /* 0x0000001408147207 */ /* 0x000fe40004800000 */
[----:B------:R-:W-:Y:S01]  /*2030*/  SEL R21, R10, R21, !P1 ;  /* 0x000000150a157207 */ /* 0x000fe20004800000 */
[----:B----4-:R-:W-:-:S04]  /*2040*/  IMAD.HI.U32 R18, R19, R2, RZ ;  /* 0x0000000213127227 */ /* 0x010fc800078e00ff */
        /* <DEDUP_REMOVED lines=10> */
[----:B------:R-:W-:-:S04]  /*20f0*/  @!P0 IMAD.HI.U32 R7, R21, R2, RZ ;  /* 0x0000000215078227 */ /* 0x000fc800078e00ff */
[----:B------:R-:W-:Y:S01]  /*2100*/  IMAD.MOV R2, RZ, RZ, -R6 ;  /* 0x000000ffff027224 */ /* 0x000fe200078e0a06 */
[----:B------:R-:W-:Y:S02]  /*2110*/  @!P0 SHF.R.U32.HI R3, RZ, R3, R7 ;  /* 0x00000003ff038219 */ /* 0x000fe40000011607 */
[----:B------:R-:W-:Y:S01]  /*2120*/  IADD3 R7, PT, PT, -R5, RZ, RZ ;  /* 0x000000ff05077210 */ /* 0x000fe20007ffe1ff */
[----:B------:R-:W-:Y:S01]  /*2130*/  IMAD R2, R72, R2, R5 ;  /* 0x0000000248027224 */ /* 0x000fe200078e0205 */
        /* <DEDUP_REMOVED lines=10> */
.L_x_34:
[----:B------:R-:W1:Y:S02]  /*21e0*/  LDCU UR8, c[0x0][0xb30] ;  /* 0x00016600ff0877ac */ /* 0x000e640008000800 */
[----:B-1----:R-:W-:-:S09]  /*21f0*/  UISETP.NE.AND UP0, UPT, UR8, 0x1, UPT ;  /* 0x000000010800788c */ /* 0x002fd2000bf05270 */
[----:B------:R-:W-:Y:S05]  /*2200*/  BRA.U UP0, `(.L_x_35) ;  /* 0x0000000100407547 */ /* 0x000fea000b800000 */
[----:B------:R-:W1:Y:S08]  /*2210*/  LDC.64 R4, c[0x0][0xb10] ;  /* 0x0002c400ff047b82 */ /* 0x000e700000000a00 */
[----:B------:R-:W2:Y:S08]  /*2220*/  LDC.64 R2, c[0x0][0xb18] ;  /* 0x0002c600ff027b82 */ /* 0x000eb00000000a00 */
[----:B------:R-:W3:Y:S08]  /*2230*/  LDC R6, c[0x0][0xb20] ;  /* 0x0002c800ff067b82 */ /* 0x000ef00000000800 */
[----:B------:R-:W4:Y:S01]  /*2240*/  LDC R7, c[0x0][0xb0c] ;  /* 0x0002c300ff077b82 */ /* 0x000f220000000800 */
[----:B-1----:R-:W-:-:S05]  /*2250*/  IMAD.HI.U32 R4, R10, R4, RZ ;  /* 0x000000040a047227 */ /* 0x002fca00078e00ff */
[----:B------:R-:W-:Y:S01]  /*2260*/  SHF.R.U32.HI R4, RZ, R5, R4 ;  /* 0x00000005ff047219 */ /* 0x000fe20000011604 */
[----:B--2---:R-:W-:Y:S01]  /*2270*/  IMAD.HI.U32 R3, R9, R3, RZ ;  /* 0x0000000309037227 */ /* 0x004fe200078e00ff */
[----:B------:R-:W-:-:S04]  /*2280*/  ISETP.NE.AND P0, PT, R2, 0x1, PT ;  /* 0x000000010200780c */ /* 0x000fc80003f05270 */
[----:B---3--:R-:W-:-:S04]  /*2290*/  SHF.R.U32.HI R3, RZ, R6, R3 ;  /* 0x00000006ff037219 */ /* 0x008fc80000011603 */
[----:B------:R-:W-:Y:S02]  /*22a0*/  SEL R3, R9, R3, !P0 ;  /* 0x0000000309037207 */ /* 0x000fe40004000000 */
[----:B----4-:R-:W-:-:S04]  /*22b0*/  ISETP.NE.AND P1, PT, R7, 0x1, PT ;  /* 0x000000010700780c */ /* 0x010fc80003f25270 */
[----:B------:R-:W-:-:S05]  /*22c0*/  SEL R4, R10, R4, !P1 ;  /* 0x000000040a047207 */ /* 0x000fca0004800000 */
[----:B------:R-:W-:Y:S02]  /*22d0*/  IMAD.IADD R5, R3, 0x1, -R4 ;  /* 0x0000000103057824 */ /* 0x000fe400078e0a04 */
[----:B------:R-:W-:Y:S02]  /*22e0*/  IMAD.IADD R3, R4, 0x1, -R3 ;  /* 0x0000000104037824 */ /* 0x000fe400078e0a03 */
[----:B------:R-:W-:Y:S02]  /*22f0*/  IMAD R10, R5, R7, R10 ;  /* 0x00000007050a7224 */ /* 0x000fe400078e020a */
[----:B------:R-:W-:-:S07]  /*2300*/  IMAD R9, R3, R2, R9 ;  /* 0x0000000203097224 */ /* 0x000fce00078e0209 */
.L_x_35:
[----:B------:R-:W-:Y:S01]  /*2310*/  VIADD R16, R16, 0x1 ;  /* 0x0000000110107836 */ /* 0x000fe20000000000 */
[----:B------:R-:W-:Y:S01]  /*2320*/  PLOP3.LUT P1, PT, PT, PT, PT, 0x80, 0x8 ;  /* 0x000000000008781c */ /* 0x000fe20003f2f070 */
[----:B------:R-:W-:Y:S02]  /*2330*/  IMAD.IADD R15, R10, 0x1, R169 ;  /* 0x000000010a0f7824 */ /* 0x000fe400078e02a9 */
[----:B------:R-:W-:Y:S01]  /*2340*/  IMAD.IADD R14, R9, 0x1, R168 ;  /* 0x00000001090e7824 */ /* 0x000fe200078e02a8 */
[----:B------:R-:W-:-:S04]  /*2350*/  ISETP.NE.AND P0, PT, R16, 0x2, PT ;  /* 0x000000021000780c */ /* 0x000fc80003f05270 */
[----:B------:R-:W-:Y:S02]  /*2360*/  SEL R2, RZ, 0x1, P0 ;  /* 0x00000001ff027807 */ /* 0x000fe40000000000 */
[----:B------:R-:W-:Y:S02]  /*2370*/  SEL R16, R16, RZ, P0 ;  /* 0x000000ff10107207 */ /* 0x000fe40000000000 */
[----:B------:R-:W-:Y:S01]  /*2380*/  LOP3.LUT R13, R13, R2, RZ, 0x3c, !PT ;  /* 0x000000020d0d7212 */ /* 0x000fe200078e3cff */
[----:B------:R-:W-:Y:S06]  /*2390*/  @P2 BRA `(.L_x_36) ;  /* 0xfffffff000a02947 */ /* 0x000fec000383ffff */
[----:B------:R-:W-:Y:S01]  /*23a0*/  UIADD3 UR4, UPT, UPT, UR4, 0x60, URZ ;  /* 0x0000006004047890 */ /* 0x000fe2000fffe0ff */
[----:B------:R-:W-:-:S03]  /*23b0*/  SHF.L.U32 R2, R17, 0x1f, RZ ;  /* 0x0000001f11027819 */ /* 0x000fc600000006ff */
[----:B------:R-:W-:-:S09]  /*23c0*/  ULEA UR5, UR6, UR4, 0x3 ;  /* 0x0000000406057291 */ /* 0x000fd2000f8e18ff */
[----:B------:R-:W1:Y:S02]  /*23d0*/  SYNCS.PHASECHK.TRANS64.TRYWAIT P0, [UR5], R2 ;  /* 0x00000002ff0075a7 */ /* 0x000e640008001105 */
[----:B-1----:R-:W-:Y:S05]  /*23e0*/  @!P0 BRA `(.L_x_37) ;  /* 0x00000064006c8947 */ /* 0x002fea0003800000 */
.L_x_121:
[----:B------:R-:W-:-:S04]  /*23f0*/  UIADD3 UR6, UPT, UPT, UR6, 0x1, URZ ;  /* 0x0000000106067890 */ /* 0x000fc8000fffe0ff */
[----:B------:R-:W-:-:S04]  /*2400*/  UISETP.NE.AND UP0, UPT, UR6, 0xc, UPT ;  /* 0x0000000c0600788c */ /* 0x000fc8000bf05270 */
[----:B------:R-:W-:Y:S02]  /*2410*/  USEL UR7, URZ, 0x1, UP0 ;  /* 0x00000001ff077887 */ /* 0x000fe40008000000 */
[----:B------:R-:W-:-:S04]  /*2420*/  USEL UR6, UR6, URZ, UP0 ;  /* 0x000000ff06067287 */ /* 0x000fc80008000000 */
[----:B------:R-:W-:Y:S01]  /*2430*/  ULEA UR5, UR6, UR4, 0x3 ;  /* 0x0000000406057291 */ /* 0x000fe2000f8e18ff */
[----:B-1----:R-:W-:-:S04]  /*2440*/  LOP3.LUT R2, R17, UR7, RZ, 0x3c, !PT ;  /* 0x0000000711027c12 */ /* 0x002fc8000f8e3cff */
[----:B------:R-:W-:-:S04]  /*2450*/  SHF.L.U32 R3, R2, 0x1f, RZ ;  /* 0x0000001f02037819 */ /* 0x000fc800000006ff */
[----:B------:R-:W1:Y:S02]  /*2460*/  SYNCS.PHASECHK.TRANS64.TRYWAIT P0, [UR5], R3 ;  /* 0x00000003ff0075a7 */ /* 0x000e640008001105 */
[----:B-1----:R-:W-:Y:S05]  /*2470*/  @!P0 BRA `(.L_x_38) ;  /* 0x0000006400608947 */ /* 0x002fea0003800000 */
.L_x_123:
[----:B------:R-:W-:-:S04]  /*2480*/  UIADD3 UR6, UPT, UPT, UR6, 0x1, URZ ;  /* 0x0000000106067890 */ /* 0x000fc8000fffe0ff */
[----:B------:R-:W-:-:S04]  /*2490*/  UISETP.NE.AND UP0, UPT, UR6, 0xc, UPT ;  /* 0x0000000c0600788c */ /* 0x000fc8000bf05270 */
[----:B------:R-:W-:Y:S02]  /*24a0*/  USEL UR7, URZ, 0x1, UP0 ;  /* 0x00000001ff077887 */ /* 0x000fe40008000000 */
[----:B------:R-:W-:-:S04]  /*24b0*/  USEL UR6, UR6, URZ, UP0 ;  /* 0x000000ff06067287 */ /* 0x000fc80008000000 */
[----:B------:R-:W-:Y:S01]  /*24c0*/  ULEA UR5, UR6, UR4, 0x3 ;  /* 0x0000000406057291 */ /* 0x000fe2000f8e18ff */
[----:B------:R-:W-:-:S04]  /*24d0*/  LOP3.LUT R2, R2, UR7, RZ, 0x3c, !PT ;  /* 0x0000000702027c12 */ /* 0x000fc8000f8e3cff */
[----:B-1----:R-:W-:-:S04]  /*24e0*/  SHF.L.U32 R3, R2, 0x1f, RZ ;  /* 0x0000001f02037819 */ /* 0x002fc800000006ff */
[----:B------:R-:W1:Y:S02]  /*24f0*/  SYNCS.PHASECHK.TRANS64.TRYWAIT P0, [UR5], R3 ;  /* 0x00000003ff0075a7 */ /* 0x000e640008001105 */
[----:B-1----:R-:W-:Y:S05]  /*2500*/  @!P0 BRA `(.L_x_39) ;  /* 0x0000006400548947 */ /* 0x002fea0003800000 */
.L_x_125:
        /* <DEDUP_REMOVED lines=9> */
.L_x_127:
        /* <DEDUP_REMOVED lines=9> */
.L_x_129:
        /* <DEDUP_REMOVED lines=9> */
.L_x_131:
        /* <DEDUP_REMOVED lines=9> */
.L_x_133:
        /* <DEDUP_REMOVED lines=9> */
.L_x_135:
        /* <DEDUP_REMOVED lines=9> */
.L_x_137:
        /* <DEDUP_REMOVED lines=9> */
.L_x_139:
        /* <DEDUP_REMOVED lines=9> */
.L_x_141:
[----:B------:R-:W-:-:S04]  /*2990*/  UIADD3 UR6, UPT, UPT, UR6, 0x1, URZ ;  /* 0x0000000106067890 */ /* 0x000fc8000fffe0ff */
[----:B------:R-:W-:-:S04]  /*29a0*/  UISETP.NE.AND UP0, UPT, UR6, 0xc, UPT ;  /* 0x0000000c0600788c */ /* 0x000fc8000bf05270 */
[----:B------:R-:W-:Y:S02]  /*29b0*/  USEL UR5, URZ, 0x1, UP0 ;  /* 0x00000001ff057887 */ /* 0x000fe40008000000 */
[----:B------:R-:W-:-:S04]  /*29c0*/  USEL UR6, UR6, URZ, UP0 ;  /* 0x000000ff06067287 */ /* 0x000fc80008000000 */
[----:B------:R-:W-:Y:S01]  /*29d0*/  ULEA UR6, UR6, UR4, 0x3 ;  /* 0x0000000406067291 */ /* 0x000fe2000f8e18ff */
[----:B------:R-:W-:-:S04]  /*29e0*/  LOP3.LUT R2, R2, UR5, RZ, 0x3c, !PT ;  /* 0x0000000502027c12 */ /* 0x000fc8000f8e3cff */
[----:B------:R-:W-:Y:S01]  /*29f0*/  SHF.L.U32 R2, R2, 0x1f, RZ ;  /* 0x0000001f02027819 */ /* 0x000fe200000006ff */
[----:B-1--4-:R-:W-:-:S07]  /*2a00*/  IMAD.U32 R0, RZ, RZ, UR6 ;  /* 0x00000006ff007e24 */ /* 0x012fce000f8e00ff */
.L_x_48:
[----:B-1----:R1:W2:Y:S02]  /*2a10*/  SYNCS.PHASECHK.TRANS64.TRYWAIT P0, [R0+URZ], R2 ;  /* 0x00000002000075a7 */ /* 0x0022a400080011ff */
[----:B--2---:R-:W-:Y:S05]  /*2a20*/  @!P0 NANOSLEEP.SYNCS 0x989680 ;  /* 0x009896800000895d */ /* 0x004fea0003900000 */
[----:B------:R-:W2:Y:S02]  /*2a30*/  @!P0 SYNCS.PHASECHK.TRANS64 P0, [R0+URZ], R2 ;  /* 0x00000002000085a7 */ /* 0x000ea400080010ff */
[----:B--2---:R-:W-:Y:S05]  /*2a40*/  @P0 EXIT ;  /* 0x000000000000094d */ /* 0x004fea0003800000 */
[----:B------:R-:W-:Y:S05]  /*2a50*/  BRA `(.L_x_48) ;  /* 0xfffffffc00ec7947 */ /* 0x000fea000383ffff */
.L_x_18:
[----:B------:R-:W-:-:S04]  /*2a60*/  UISETP.NE.AND UP0, UPT, UR37, URZ, UPT ;  /* 0x000000ff2500728c */ /* 0x000fc8000bf05270 */
[----:B------:R-:W-:-:S09]  /*2a70*/  UISETP.NE.OR UP0, UPT, UR8, 0x1, UP0 ;  /* 0x000000010800788c */ /* 0x000fd20008705670 */
[----:B------:R-:W-:Y:S05]  /*2a80*/  BRA.U UP0, `(.L_x_49) ;  /* 0x0000000500487547 */ /* 0x000fea000b800000 */
[----:B------:R-:W-:Y:S01]  /*2a90*/  ISETP.NE.AND P2, PT, R2, RZ, PT ;  /* 0x000000ff0200720c */ /* 0x000fe20003f45270 */
[----:B------:R-:W-:Y:S01]  /*2aa0*/  IMAD.MOV.U32 R12, RZ, RZ, 0x1 ;  /* 0x00000001ff0c7424 */ /* 0x000fe200078e00ff */
[----:B------:R-:W-:Y:S02]  /*2ab0*/  CS2R R10, SRZ ;  /* 0x00000000000a7805 */ /* 0x000fe4000001ff00 */
[----:B------:R-:W-:Y:S01]  /*2ac0*/  CS2R R8, SRZ ;  /* 0x0000000000087805 */ /* 0x000fe2000001ff00 */
[----:B------:R-:W-:Y:S01]  /*2ad0*/  UMOV UR4, 0x400 ;  /* 0x0000040000047882 */ /* 0x000fe20000000000 */
[----:B------:R-:W-:Y:S01]  /*2ae0*/  UMOV UR6, URZ ;  /* 0x000000ff00067c82 */ /* 0x000fe20008000000 */
[----:B------:R-:W-:-:S12]  /*2af0*/  ULEA UR37, UR37, UR4, 0x18 ;  /* 0x0000000425257291 */ /* 0x000fd8000f8ec0ff */
.L_x_53:
[----:B------:R-:W-:Y:S02]  /*2b00*/  LEA R0, R8, UR37, 0x3 ;  /* 0x0000002508007c11 */ /* 0x000fe4000f8e18ff */
[----:B------:R-:W-:-:S03]  /*2b10*/  SHF.L.U32 R4, R9, 0x1f, RZ ;  /* 0x0000001f09047819 */ /* 0x000fc600000006ff */
[----:B------:R-:W-:Y:S01]  /*2b20*/  VIADD R5, R0, 0x160 ;  /* 0x0000016000057836 */ /* 0x000fe20000000000 */
[----:B------:R-:W1:Y:S02]  /*2b30*/  SYNCS.PHASECHK.TRANS64.TRYWAIT P0, [R0+URZ+0x150], R4 ;  /* 0x00015004000075a7 */ /* 0x000e6400080011ff */
[----:B-1----:R-:W-:Y:S05]  /*2b40*/  @!P0 BRA `(.L_x_50) ;  /* 0x00000060009c8947 */ /* 0x002fea0003800000 */
.L_x_142:
[----:B------:R-:W-:Y:S01]  /*2b50*/  ULEA UR5, UR6, UR37, 0x3 ;  /* 0x0000002506057291 */ /* 0x000fe2000f8e18ff */
[----:B-1----:R-:W-:Y:S01]  /*2b60*/  PRMT R0, RZ, 0x654, R5 ;  /* 0x00000654ff007816 */ /* 0x002fe20000000005 */
[----:B------:R-:W-:Y:S01]  /*2b70*/  @!P2 IMAD.MOV.U32 R4, RZ, RZ, 0x10 ;  /* 0x00000010ff04a424 */ /* 0x000fe200078e00ff */
[----:B------:R-:W-:Y:S01]  /*2b80*/  SHF.L.U32 R5, R12, 0x1f, RZ ;  /* 0x0000001f0c057819 */ /* 0x000fe200000006ff */
[----:B------:R-:W-:Y:S01]  /*2b90*/  UIADD3 UR4, UPT, UPT, UR5, 0xf0, URZ ;  /* 0x000000f005047890 */ /* 0x000fe2000fffe0ff */
[----:B------:R1:W-:Y:S05]  /*2ba0*/  SYNCS.ARRIVE.TRANS64.RED.A1T0 RZ, [R0+URZ], RZ ;  /* 0x000000ff00ff79a7 */ /* 0x0003ea00081004ff */
[----:B------:R-:W-:Y:S01]  /*2bb0*/  IMAD.U32 R6, RZ, RZ, UR4 ;  /* 0x00000004ff067e24 */ /* 0x000fe2000f8e00ff */
[----:B------:R-:W2:Y:S04]  /*2bc0*/  SYNCS.PHASECHK.TRANS64.TRYWAIT P0, [UR5+0x100], R5 ;  /* 0x00010005ff0075a7 */ /* 0x000ea80008001105 */
[----:B------:R-:W-:Y:S01]  /*2bd0*/  PRMT R6, R2, 0x654, R6 ;  /* 0x0000065402067816 */ /* 0x000fe20000000006 */
[----:B-12---:R-:W-:Y:S06]  /*2be0*/  @!P0 BRA `(.L_x_51) ;  /* 0x0000006000888947 */ /* 0x006fec0003800000 */
.L_x_144:
[----:B------:R-:W-:Y:S01]  /*2bf0*/  ULEA UR4, UR6, UR37, 0x4 ;  /* 0x0000002506047291 */ /* 0x000fe2000f8e20ff */
[----:B------:R-:W-:Y:S01]  /*2c00*/  SEL R3, R6, R3, !P2 ;  /* 0x0000000306037207 */ /* 0x000fe20005000000 */
[----:B------:R-:W-:Y:S01]  /*2c10*/  UIADD3 UR5, UPT, UPT, UR5, 0xf0, URZ ;  /* 0x000000f005057890 */ /* 0x000fe2000fffe0ff */
[----:B-1----:R-:W-:Y:S01]  /*2c20*/  LEA R0, R11, UR37, 0x3 ;  /* 0x000000250b007c11 */ /* 0x002fe2000f8e18ff */
[----:B------:R-:W-:Y:S01]  /*2c30*/  UIADD3 UR4, UPT, UPT, UR4, 0x180, URZ ;  /* 0x0000018004047890 */ /* 0x000fe2000fffe0ff */
[----:B------:R1:W-:Y:S01]  /*2c40*/  @!P2 SYNCS.ARRIVE.TRANS64.RED RZ, [R3+URZ], R4 ;  /* 0x0000000403ffa9a7 */ /* 0x0003e200080004ff */
[----:B------:R-:W-:Y:S01]  /*2c50*/  UIADD3 UR6, UPT, UPT, UR6, 0x1, URZ ;  /* 0x0000000106067890 */ /* 0x000fe2000fffe0ff */
[----:B------:R-:W-:-:S03]  /*2c60*/  VIADD R8, R8, 0x1 ;  /* 0x0000000108087836 */ /* 0x000fc60000000000 */
[----:B------:R-:W-:Y:S02]  /*2c70*/  UISETP.NE.AND UP0, UPT, UR6, 0x2, UPT ;  /* 0x000000020600788c */ /* 0x000fe4000bf05270 */
[----:B------:R-:W-:Y:S01]  /*2c80*/  ISETP.NE.AND P0, PT, R8, 0x2, PT ;  /* 0x000000020800780c */ /* 0x000fe20003f05270 */
[----:B------:R-:W-:Y:S06]  /*2c90*/  UGETNEXTWORKID.BROADCAST [UR4], [UR5] ;  /* 0x00000000040073ca */ /* 0x000fec0008000100 */
[----:B------:R-:W-:Y:S02]  /*2ca0*/  USEL UR4, URZ, 0x1, UP0 ;  /* 0x00000001ff047887 */ /* 0x000fe40008000000 */
[----:B------:R-:W-:-:S04]  /*2cb0*/  USEL UR6, UR6, URZ, UP0 ;  /* 0x000000ff06067287 */ /* 0x000fc80008000000 */
[----:B------:R-:W-:Y:S02]  /*2cc0*/  LOP3.LUT R12, R12, UR4, RZ, 0x3c, !PT ;  /* 0x000000040c0c7c12 */ /* 0x000fe4000f8e3cff */
[----:B-1----:R-:W-:-:S04]  /*2cd0*/  SHF.L.U32 R4, R10, 0x1f, RZ ;  /* 0x0000001f0a047819 */ /* 0x002fc800000006ff */
[----:B------:R-:W1:Y:S02]  /*2ce0*/  SYNCS.PHASECHK.TRANS64.TRYWAIT P1, [R0+URZ+0xf0], R4 ;  /* 0x0000f004000075a7 */ /* 0x000e6400080211ff */
[----:B-1----:R-:W-:Y:S05]  /*2cf0*/  @!P1 BRA `(.L_x_52) ;  /* 0x00000060005c9947 */ /* 0x002fea0003800000 */
.L_x_145:
[C---:B-1----:R-:W-:Y:S01]  /*2d00*/  LEA R4, R11.reuse, UR37, 0x4 ;  /* 0x000000250b047c11 */ /* 0x042fe2000f8e20ff */
[----:B------:R-:W-:Y:S01]  /*2d10*/  VIADD R0, R0, 0x100 ;  /* 0x0000010000007836 */ /* 0x000fe20000000000 */
[----:B------:R-:W-:Y:S01]  /*2d20*/  SEL R8, R8, RZ, P0 ;  /* 0x000000ff08087207 */ /* 0x000fe20000000000 */
[----:B------:R-:W-:-:S03]  /*2d30*/  VIADD R11, R11, 0x1 ;  /* 0x000000010b0b7836 */ /* 0x000fc60000000000 */
[----:B------:R-:W1:Y:S01]  /*2d40*/  LDS.128 R4, [R4+0x180] ;  /* 0x0001800004047984 */ /* 0x000e620000000c00 */
[----:B------:R-:W-:Y:S02]  /*2d50*/  PRMT R0, RZ, 0x654, R0 ;  /* 0x00000654ff007816 */ /* 0x000fe40000000000 */
[C---:B------:R-:W-:Y:S01]  /*2d60*/  ISETP.NE.AND P1, PT, R11.reuse, 0x2, PT ;  /* 0x000000020b00780c */ /* 0x040fe20003f25270 */
[----:B------:R-:W-:Y:S01]  /*2d70*/  @!PT LDS RZ, [RZ] ;  /* 0x00000000fffff984 */ /* 0x000fe20000000800 */
[----:B------:R-:W-:Y:S01]  /*2d80*/  @!PT LDS RZ, [RZ] ;  /* 0x00000000fffff984 */ /* 0x000fe20000000800 */
[----:B------:R-:W-:Y:S01]  /*2d90*/  @!PT LDS RZ, [RZ] ;  /* 0x00000000fffff984 */ /* 0x000fe20000000800 */
[----:B------:R-:W-:Y:S01]  /*2da0*/  @!PT LDS RZ, [RZ] ;  /* 0x00000000fffff984 */ /* 0x000fe20000000800 */
[----:B------:R2:W-:Y:S06]  /*2db0*/  MEMBAR.ALL.CTA ;  /* 0x0000000000007992 */ /* 0x0005ec0000008000 */
[----:B--2---:R-:W2:Y:S01]  /*2dc0*/  FENCE.VIEW.ASYNC.S ;  /* 0x00000000000073c6 */ /* 0x004ea20000000000 */
[----:B------:R-:W-:Y:S01]  /*2dd0*/  SEL R11, R11, RZ, P1 ;  /* 0x000000ff0b0b7207 */ /* 0x000fe20000800000 */
[----:B--2---:R2:W-:Y:S01]  /*2de0*/  SYNCS.ARRIVE.TRANS64.RED.A1T0 RZ, [R0+URZ], RZ ;  /* 0x000000ff00ff79a7 */ /* 0x0045e200081004ff */
[----:B-1----:R-:W-:-:S02]  /*2df0*/  LOP3.LUT P3, RZ, R6, 0x1, RZ, 0xc0, !PT ;  /* 0x0000000106ff7812 */ /* 0x002fc4000786c0ff */
[----:B------:R-:W-:-:S04]  /*2e00*/  SEL R4, RZ, 0x1, P1 ;  /* 0x00000001ff047807 */ /* 0x000fc80000800000 */
[----:B------:R-:W-:Y:S02]  /*2e10*/  LOP3.LUT R10, R10, R4, RZ, 0x3c, !PT ;  /* 0x000000040a0a7212 */ /* 0x000fe400078e3cff */
[----:B--2---:R-:W-:-:S04]  /*2e20*/  SEL R0, RZ, 0x1, P0 ;  /* 0x00000001ff007807 */ /* 0x004fc80000000000 */
[----:B------:R-:W-:Y:S01]  /*2e30*/  LOP3.LUT R9, R9, R0, RZ, 0x3c, !PT ;  /* 0x0000000009097212 */ /* 0x000fe200078e3cff */
[----:B------:R-:W-:Y:S06]  /*2e40*/  @P3 BRA `(.L_x_53) ;  /* 0xfffffffc002c3947 */ /* 0x000fec000383ffff */
[----:B------:R-:W-:Y:S01]  /*2e50*/  ULEA UR5, UR6, UR37, 0x3 ;  /* 0x0000002506057291 */ /* 0x000fe2000f8e18ff */
[----:B------:R-:W-:-:S08]  /*2e60*/  SHF.L.U32 R2, R12, 0x1f, RZ ;  /* 0x0000001f0c027819 */ /* 0x000fd000000006ff */
[----:B------:R-:W1:Y:S02]  /*2e70*/  SYNCS.PHASECHK.TRANS64 P0, [UR5+0x100], R2 ;  /* 0x00010002ff0075a7 */ /* 0x000e640008001005 */
[----:B-1----:R-:W-:Y:S05]  /*2e80*/  @P0 BRA `(.L_x_54) ;  /* 0x0000000000080947 */ /* 0x002fea0003800000 */
[----:B------:R-:W1:Y:S02]  /*2e90*/  SYNCS.PHASECHK.TRANS64.TRYWAIT P0, [UR5+0x100], R2 ;  /* 0x00010002ff0075a7 */ /* 0x000e640008001105 */
[----:B-1----:R-:W-:Y:S05]  /*2ea0*/  @!P0 BRA `(.L_x_55) ;  /* 0x0000006000048947 */ /* 0x002fea0003800000 */
.L_x_54:
[----:B------:R-:W-:-:S04]  /*2eb0*/  UIADD3 UR4, UPT, UPT, UR6, 0x1, URZ ;  /* 0x0000000106047890 */ /* 0x000fc8000fffe0ff */
[----:B------:R-:W-:-:S04]  /*2ec0*/  UISETP.NE.AND UP0, UPT, UR4, 0x2, UPT ;  /* 0x000000020400788c */ /* 0x000fc8000bf05270 */
[----:B------:R-:W-:Y:S02]  /*2ed0*/  USEL UR7, URZ, 0x1, UP0 ;  /* 0x00000001ff077887 */ /* 0x000fe40008000000 */
[----:B------:R-:W-:-:S04]  /*2ee0*/  USEL UR4, UR4, URZ, UP0 ;  /* 0x000000ff04047287 */ /* 0x000fc80008000000 */
[----:B------:R-:W-:Y:S01]  /*2ef0*/  ULEA UR4, UR4, UR37, 0x3 ;  /* 0x0000002504047291 */ /* 0x000fe2000f8e18ff */
[----:B-1----:R-:W-:-:S04]  /*2f00*/  LOP3.LUT R2, R12, UR7, RZ, 0x3c, !PT ;  /* 0x000000070c027c12 */ /* 0x002fc8000f8e3cff */
[----:B------:R-:W-:-:S04]  /*2f10*/  SHF.L.U32 R0, R2, 0x1f, RZ ;  /* 0x0000001f02007819 */ /* 0x000fc800000006ff */
[----:B------:R-:W1:Y:S02]  /*2f20*/  SYNCS.PHASECHK.TRANS64 P0, [UR4+0x100], R0 ;  /* 0x00010000ff0075a7 */ /* 0x000e640008001004 */
[----:B-1----:R-:W-:Y:S05]  /*2f30*/  @P0 EXIT ;  /* 0x000000000000094d */ /* 0x002fea0003800000 */
[----:B------:R-:W-:Y:S02]  /*2f40*/  SHF.L.U32 R2, R2, 0x1f, RZ ;  /* 0x0000001f02027819 */ /* 0x000fe400000006ff */
[----:B------:R-:W-:-:S07]  /*2f50*/  MOV R0, UR4 ;  /* 0x0000000400007c02 */ /* 0x000fce0008000f00 */
.L_x_56:
[----:B-1----:R1:W2:Y:S02]  /*2f60*/  SYNCS.PHASECHK.TRANS64.TRYWAIT P0, [R0+URZ+0x100], R2 ;  /* 0x00010002000075a7 */ /* 0x0022a400080011ff */
[----:B--2---:R-:W-:Y:S05]  /*2f70*/  @!P0 NANOSLEEP.SYNCS 0x989680 ;  /* 0x009896800000895d */ /* 0x004fea0003900000 */
[----:B------:R-:W2:Y:S02]  /*2f80*/  @!P0 SYNCS.PHASECHK.TRANS64 P0, [R0+URZ+0x100], R2 ;  /* 0x00010002000085a7 */ /* 0x000ea400080010ff */
[----:B--2---:R-:W-:Y:S05]  /*2f90*/  @P0 EXIT ;  /* 0x000000000000094d */ /* 0x004fea0003800000 */
[----:B------:R-:W-:Y:S05]  /*2fa0*/  BRA `(.L_x_56) ;  /* 0xfffffffc00ec7947 */ /* 0x000fea000383ffff */
.L_x_49:
[----:B------:R-:W-:-:S09]  /*2fb0*/  UISETP.NE.AND UP0, UPT, UR8, URZ, UPT ;  /* 0x000000ff0800728c */ /* 0x000fd2000bf05270 */
[----:B------:R-:W-:Y:S05]  /*2fc0*/  BRA.U UP0, `(.L_x_57) ;  /* 0x0000000d007c7547 */ /* 0x000fea000b800000 */
[----:B------:R-:W-:Y:S01]  /*2fd0*/  UMOV UR4, 0x40 ;  /* 0x0000004000047882 */ /* 0x000fe20000000000 */
[----:B------:R-:W-:Y:S01]  /*2fe0*/  NOP ;  /* 0x0000000000007918 */ /* 0x000fe20000000000 */
[----:B------:R-:W-:Y:S01]  /*2ff0*/  ULEA UR4, UR37, UR4, 0x18 ;  /* 0x0000000425047291 */ /* 0x000fe2000f8ec0ff */
[----:B------:R-:W-:Y:S02]  /*3000*/  UMOV UR5, 0x400 ;  /* 0x0000040000057882 */ /* 0x000fe40000000000 */
[----:B------:R-:W-:-:S06]  /*3010*/  ULEA UR37, UR37, UR5, 0x18 ;  /* 0x0000000525257291 */ /* 0x000fcc000f8ec0ff */
[----:B------:R-:W1:Y:S02]  /*3020*/  LDS.U8 R0, [UR4+0x1c] ;  /* 0x00001c04ff007984 */ /* 0x000e640008000000 */
[----:B-1----:R-:W-:-:S13]  /*3030*/  ISETP.NE.AND P0, PT, R0, RZ, PT ;  /* 0x000000ff0000720c */ /* 0x002fda0003f05270 */
[----:B------:R-:W-:Y:S05]  /*3040*/  @P0 BRA `(.L_x_58) ;  /* 0x0000000000580947 */ /* 0x000fea0003800000 */
[----:B------:R-:W-:-:S13]  /*3050*/  ELECT P0, URZ, PT ;  /* 0x0000000000ff782f */ /* 0x000fda0003800000 */
[----:B------:R-:W-:Y:S05]  /*3060*/  @!P0 BRA `(.L_x_59) ;  /* 0x0000000000608947 */ /* 0x000fea0003800000 */
[----:B------:R-:W-:Y:S01]  /*3070*/  UMOV UR5, 0x10 ;  /* 0x0000001000057882 */ /* 0x000fe20000000000 */
[----:B------:R-:W-:Y:S01]  /*3080*/  HFMA2 R0, -RZ, RZ, 0, 5.9604644775390625e-08 ;  /* 0x00000001ff007431 */ /* 0x000fe200000001ff */
[----:B------:R-:W-:-:S03]  /*3090*/  MOV R2, 0xffff ;  /* 0x0000ffff00027802 */ /* 0x000fc60000000f00 */
[----:B------:R-:W-:Y:S04]  /*30a0*/  DEPBAR.LE SB1, 0x36 ;  /* 0x00009d800000791a */ /* 0x000fe80000000000 */
[----:B------:R-:W1:Y:S02]  /*30b0*/  UTCATOMSWS.FIND_AND_SET.ALIGN UP0, UR5, UR5 ;  /* 0x00000005000575e3 */ /* 0x000e640008000800 */
[----:B-1----:R-:W-:Y:S01]  /*30c0*/  MOV R3, UR5 ;  /* 0x0000000500037c02 */ /* 0x002fe20008000f00 */
[----:B------:R-:W-:Y:S06]  /*30d0*/  BRA.U UP0, `(.L_x_60) ;  /* 0x0000000100187547 */ /* 0x000fec000b800000 */
.L_x_61:
[----:B------:R-:W-:Y:S05]  /*30e0*/  NANOSLEEP 0x64 ;  /* 0x000000640000795d */ /* 0x000fea0003800000 */
[----:B------:R-:W-:-:S05]  /*30f0*/  UMOV UR5, 0x10 ;  /* 0x0000001000057882 */ /* 0x000fca0000000000 */
[----:B------:R-:W-:Y:S04]  /*3100*/  DEPBAR.LE SB1, 0x36 ;  /* 0x00009d800000791a */ /* 0x000fe80000000000 */
[----:B------:R-:W1:Y:S02]  /*3110*/  UTCATOMSWS.FIND_AND_SET.ALIGN UP0, UR5, UR5 ;  /* 0x00000005000575e3 */ /* 0x000e640008000800 */
[----:B-1----:R-:W-:Y:S01]  /*3120*/  MOV R3, UR5 ;  /* 0x0000000500037c02 */ /* 0x002fe20008000f00 */
[----:B------:R-:W-:Y:S05]  /*3130*/  BRA.U !UP0, `(.L_x_61) ;  /* 0xfffffffd08e87547 */ /* 0x000fea000b83ffff */
.L_x_60:
[-C--:B------:R-:W-:Y:S02]  /*3140*/  SHF.L.U32 R2, R2, R3.reuse, RZ ;  /* 0x0000000302027219 */ /* 0x080fe400000006ff */
[----:B------:R-:W-:Y:S01]  /*3150*/  SHF.L.U32 R0, R0, R3, RZ ;  /* 0x0000000300007219 */ /* 0x000fe200000006ff */
[----:B------:R-:W-:Y:S02]  /*3160*/  IMAD.SHL.U32 R3, R3, 0x20, RZ ;  /* 0x0000002003037824 */ /* 0x000fe400078e00ff */
[----:B------:R1:W-:Y:S04]  /*3170*/  ATOMS.OR RZ, [UR4+0x14], R2 ;  /* 0x00001402ffff798c */ /* 0x0003e8000b000004 */
[----:B------:R1:W-:Y:S04]  /*3180*/  ATOMS.OR RZ, [UR4+0x18], R0 ;  /* 0x00001800ffff798c */ /* 0x0003e8000b000004 */
[----:B------:R1:W-:Y:S01]  /*3190*/  STS [UR37+0x1a0], R3 ;  /* 0x0001a003ff007988 */ /* 0x0003e20008000825 */
[----:B------:R-:W-:Y:S05]  /*31a0*/  BRA `(.L_x_59) ;  /* 0x0000000000107947 */ /* 0x000fea0003800000 */
.L_x_58:
[----:B------:R-:W-:Y:S02]  /*31b0*/  MOV R0, 0xffffffff ;  /* 0xffffffff00007802 */ /* 0x000fe40000000f00 */
[----:B------:R-:W-:-:S03]  /*31c0*/  MOV R2, 0x31f0 ;  /* 0x000031f000027802 */ /* 0x000fc60000000f00 */
[----:B------:R1:W-:Y:S04]  /*31d0*/  STS [UR37+0x1a0], R0 ;  /* 0x0001a000ff007988 */ /* 0x0003e80008000825 */
[----:B-1-3-5:R-:W-:Y:S05]  /*31e0*/  CALL.REL.NOINC `($__internal_1_$__cuda_sm10x_tcgen05_guardrail_trap_phase_invalid_during_alloc) ;  /* 0x0000006000c07944 */ /* 0x02afea0003c00000 */
.L_x_59:
[----:B------:R-:W-:Y:S05]  /*31f0*/  WARPSYNC.ALL ;  /* 0x0000000000007948 */ /* 0x000fea0003800000 */
[----:B------:R-:W2:Y:S01]  /*3200*/  S2UR UR6, SR_CgaCtaId ;  /* 0x00000000000679c3 */ /* 0x000ea20000008800 */
[----:B------:R-:W-:Y:S01]  /*3210*/  UMOV UR4, 0x400 ;  /* 0x0000040000047882 */ /* 0x000fe20000000000 */
[----:B------:R-:W-:-:S06]  /*3220*/  NOP ;  /* 0x0000000000007918 */ /* 0x000fcc0000000000 */
[----:B------:R-:W-:Y:S06]  /*3230*/  BAR.ARV 0x6, 0xa0 ;  /* 0x0182800000007b1d */ /* 0x000fec0000002000 */
[----:B------:R-:W4:Y:S01]  /*3240*/  LDCU UR7, c[0x0][0x38c] ;  /* 0x00007180ff0777ac */ /* 0x000f220008000800 */
[----:B------:R-:W-:Y:S01]  /*3250*/  IMAD.MOV.U32 R11, RZ, RZ, 0x1 ;  /* 0x00000001ff0b7424 */ /* 0x000fe200078e00ff */
[----:B------:R-:W-:Y:S01]  /*3260*/  CS2R R8, SRZ ;  /* 0x0000000000087805 */ /* 0x000fe2000001ff00 */
[----:B------:R-:W-:Y:S01]  /*3270*/  IMAD.MOV.U32 R10, RZ, RZ, RZ ;  /* 0x000000ffff0a7224 */ /* 0x000fe200078e00ff */
[----:B------:R-:W-:Y:S01]  /*3280*/  UMOV UR18, URZ ;  /* 0x000000ff00127c82 */ /* 0x000fe20008000000 */
[----:B------:R-:W-:Y:S01]  /*3290*/  UMOV UR17, URZ ;  /* 0x000000ff00117c82 */ /* 0x000fe20008000000 */
[----:B------:R-:W-:Y:S01]  /*32a0*/  UMOV UR22, 0x0 ;  /* 0x0000000000167882 */ /* 0x000fe20000000000 */
[----:B------:R-:W-:Y:S01]  /*32b0*/  UMOV UR23, 0x8200010 ;  /* 0x0820001000177882 */ /* 0x000fe20000000000 */
[----:B------:R-:W-:Y:S01]  /*32c0*/  UMOV UR20, 0x0 ;  /* 0x0000000000147882 */ /* 0x000fe20000000000 */
[----:B------:R-:W-:Y:S01]  /*32d0*/  UMOV UR21, 0x8200010 ;  /* 0x0820001000157882 */ /* 0x000fe20000000000 */
[----:B--2---:R-:W-:Y:S01]  /*32e0*/  ULEA UR6, UR6, UR4, 0x18 ;  /* 0x0000000406067291 */ /* 0x004fe2000f8ec0ff */
[----:B------:R-:W2:Y:S03]  /*32f0*/  LDCU UR4, c[0x0][0x38c] ;  /* 0x00007180ff0477ac */ /* 0x000ea60008000800 */
[----:B------:R-:W-:-:S02]  /*3300*/  UIADD3 UR11, UPT, UPT, UR6, 0x8400, URZ ;  /* 0x00008400060b7890 */ /* 0x000fc4000fffe0ff */
[----:B----4-:R-:W-:-:S03]  /*3310*/  UIADD3 UR7, UPT, UPT, UR7, 0x3f, URZ ;  /* 0x0000003f07077890 */ /* 0x010fc6000fffe0ff */
[----:B-1----:R-:W1:Y:S01]  /*3320*/  LDS R0, [UR6+0x1a0] ;  /* 0x0001a006ff007984 */ /* 0x002e620008000800 */
[----:B------:R-:W-:Y:S02]  /*3330*/  UIADD3 UR12, UPT, UPT, UR6, 0x20400, URZ ;  /* 0x00020400060c7890 */ /* 0x000fe4000fffe0ff */
[----:B------:R-:W-:Y:S02]  /*3340*/  USHF.R.S32.HI UR5, URZ, 0x1f, UR7 ;  /* 0x0000001fff057899 */ /* 0x000fe40008011407 */
[----:B------:R-:W-:Y:S02]  /*3350*/  USHF.R.U32.HI UR11, URZ, 0x4, UR11 ;  /* 0x00000004ff0b7899 */ /* 0x000fe4000801160b */
[----:B------:R-:W-:Y:S02]  /*3360*/  ULEA.HI UR5, UR5, UR7, URZ, 0x6 ;  /* 0x0000000705057291 */ /* 0x000fe4000f8f30ff */
[----:B------:R-:W-:Y:S02]  /*3370*/  USHF.R.U32.HI UR12, URZ, 0x4, UR12 ;  /* 0x00000004ff0c7899 */ /* 0x000fe4000801160c */
[----:B------:R-:W-:-:S02]  /*3380*/  USHF.R.S32.HI UR5, URZ, 0x6, UR5 ;  /* 0x00000006ff057899 */ /* 0x000fc40008011405 */
[----:B------:R-:W-:Y:S02]  /*3390*/  ULOP3.LUT UR11, UR11, 0x3fff, URZ, 0xc0, !UPT ;  /* 0x00003fff0b0b7892 */ /* 0x000fe4000f8ec0ff */
[----:B------:R-:W-:Y:S02]  /*33a0*/  UISETP.LT.AND UP0, UPT, UR5, 0x1, UPT ;  /* 0x000000010500788c */ /* 0x000fe4000bf01270 */
[----:B------:R-:W-:Y:S02]  /*33b0*/  ULOP3.LUT UR12, UR12, 0x3fff, URZ, 0xc0, !UPT ;  /* 0x00003fff0c0c7892 */ /* 0x000fe4000f8ec0ff */
[----:B------:R-:W-:Y:S02]  /*33c0*/  USEL UR10, UR5, 0x1, !UP0 ;  /* 0x00000001050a7887 */ /* 0x000fe4000c000000 */
[----:B------:R-:W-:Y:S02]  /*33d0*/  ULOP3.LUT UR11, UR11, 0x10000, URZ, 0xfc, !UPT ;  /* 0x000100000b0b7892 */ /* 0x000fe4000f8efcff */
[----:B------:R-:W-:-:S02]  /*33e0*/  ULOP3.LUT UR12, UR12, 0x10000, URZ, 0xfc, !UPT ;  /* 0x000100000c0c7892 */ /* 0x000fc4000f8efcff */
[----:B------:R-:W-:Y:S02]  /*33f0*/  UIADD3 UR10, UPT, UPT, -UR10, URZ, URZ ;  /* 0x000000ff0a0a7290 */ /* 0x000fe4000fffe1ff */
[----:B--2---:R-:W-:Y:S01]  /*3400*/  UISETP.GE.AND UP3, UPT, UR4, 0x1, UPT ;  /* 0x000000010400788c */ /* 0x004fe2000bf66270 */
[----:B-1----:R-:W-:-:S15]  /*3410*/  R2UR UR19, R0 ;  /* 0x00000000001372ca */ /* 0x002fde00000e0000 */
.L_x_68:
[----:B------:R-:W-:Y:S02]  /*3420*/  LEA R0, R10, UR6, 0x3 ;  /* 0x000000060a007c11 */ /* 0x000fe4000f8e18ff */
[----:B------:R-:W-:Y:S02]  /*3430*/  SHF.L.U32 R2, R9, 0x1f, RZ ;  /* 0x0000001f09027819 */ /* 0x000fe400000006ff */
[----:B------:R-:W-:Y:S01]  /*3440*/  PLOP3.LUT P0, PT, PT, PT, UP3, 0x80, 0x8 ;  /* 0x000000000008781c */ /* 0x000fe20003f0f038 */
[----:B------:R-:W-:Y:S01]  /*3450*/  VIADD R3, R0, 0x100 ;  /* 0x0000010000037836 */ /* 0x000fe20000000000 */
[----:B-1----:R-:W1:Y:S02]  /*3460*/  SYNCS.PHASECHK.TRANS64.TRYWAIT P1, [R0+URZ+0xf0], R2 ;  /* 0x0000f002000075a7 */ /* 0x002e6400080211ff */
[----:B-1--4-:R-:W-:Y:S09]  /*3470*/  @!P1 BRA `(.L_x_62) ;  /* 0x0000005800a89947 */ /* 0x012ff20003800000 */
.L_x_147:
[----:B------:R-:W-:Y:S01]  /*3480*/  LEA R4, R10, UR6, 0x4 ;  /* 0x000000060a047c11 */ /* 0x000fe2000f8e20ff */
[----:B------:R-:W-:Y:S01]  /*3490*/  @UP3 ULEA UR4, UR17, UR6, 0x3 ;  /* 0x0000000611043291 */ /* 0x000fe2000f8e18ff */
[----:B------:R-:W-:Y:S01]  /*34a0*/  PLOP3.LUT P2, PT, PT, PT, PT, 0x80, 0x8 ;  /* 0x000000000008781c */ /* 0x000fe20003f4f070 */
[----:B------:R-:W-:Y:S01]  /*34b0*/  ULEA UR8, UR18, UR6, 0x3 ;  /* 0x0000000612087291 */ /* 0x000fe2000f8e18ff */
[----:B------:R-:W-:Y:S01]  /*34c0*/  PRMT R3, RZ, 0x654, R3 ;  /* 0x00000654ff037816 */ /* 0x000fe20000000003 */
[----:B------:R-:W-:Y:S01]  /*34d0*/  ULEA UR9, UR18, UR19, 0x7 ;  /* 0x0000001312097291 */ /* 0x000fe2000f8e38ff */
[----:B------:R-:W2:Y:S01]  /*34e0*/  LDS.128 R4, [R4+0x180] ;  /* 0x0001800004047984 */ /* 0x000ea20000000c00 */
[----:B-1----:R-:W-:Y:S02]  /*34f0*/  @P0 SHF.L.U32 R2, R8, 0x1f, RZ ;  /* 0x0000001f08020819 */ /* 0x002fe400000006ff */
[----:B------:R-:W-:Y:S01]  /*3500*/  SHF.L.U32 R0, R11, 0x1f, RZ ;  /* 0x0000001f0b007819 */ /* 0x000fe200000006ff */
[----:B------:R-:W-:Y:S01]  /*3510*/  @!PT LDS RZ, [RZ] ;  /* 0x00000000fffff984 */ /* 0x000fe20000000800 */
[----:B------:R-:W-:Y:S01]  /*3520*/  @!PT LDS RZ, [RZ] ;  /* 0x00000000fffff984 */ /* 0x000fe20000000800 */
[----:B------:R-:W-:Y:S01]  /*3530*/  @!PT LDS RZ, [RZ] ;  /* 0x00000000fffff984 */ /* 0x000fe20000000800 */
[----:B------:R-:W-:Y:S01]  /*3540*/  @!PT LDS RZ, [RZ] ;  /* 0x00000000fffff984 */ /* 0x000fe20000000800 */
[----:B------:R1:W-:Y:S06]  /*3550*/  MEMBAR.ALL.CTA ;  /* 0x0000000000007992 */ /* 0x0003ec0000008000 */
[----:B-1----:R-:W1:Y:S02]  /*3560*/  FENCE.VIEW.ASYNC.S ;  /* 0x00000000000073c6 */ /* 0x002e640000000000 */
[----:B-1----:R1:W-:Y:S01]  /*3570*/  SYNCS.ARRIVE.TRANS64.RED.A1T0 RZ, [R3+URZ], RZ ;  /* 0x000000ff03ff79a7 */ /* 0x0023e200081004ff */
[----:B------:R1:W4:Y:S01]  /*3580*/  @P0 SYNCS.PHASECHK.TRANS64.TRYWAIT P2, [UR4], R2 ;  /* 0x00000002ff0005a7 */ /* 0x0003220008041104 */
[----:B--2---:R-:W-:Y:S01]  /*3590*/  LOP3.LUT P1, RZ, R6, 0x1, RZ, 0xc0, !PT ;  /* 0x0000000106ff7812 */ /* 0x004fe2000782c0ff */
[----:B------:R-:W2:Y:S02]  /*35a0*/  SYNCS.PHASECHK.TRANS64.TRYWAIT P0, [UR8+0x130], R0 ;  /* 0x00013000ff0075a7 */ /* 0x000ea40008001108 */
[----:B-12-4-:R-:W-:Y:S10]  /*35b0*/  @!P0 BRA `(.L_x_63) ;  /* 0x00000058006c8947 */ /* 0x016ff40003800000 */
.L_x_149:
[----:B------:R-:W-:Y:S01]  /*35c0*/  IADD3 R10, PT, PT, R10, 0x1, RZ ;  /* 0x000000010a0a7810 */ /* 0x000fe20007ffe0ff */
[----:B------:R-:W-:Y:S06]  /*35d0*/  BRA.U !UP3, `(.L_x_64) ;  /* 0x000000010b987547 */ /* 0x000fec000b800000 */
[----:B------:R-:W-:Y:S01]  /*35e0*/  UPLOP3.LUT UP4, UPT, UPT, UPT, UPT, 0x40, 0x4 ;  /* 0x000000000004789c */ /* 0x000fe20003f8e870 */
[----:B------:R-:W-:Y:S01]  /*35f0*/  UMOV UR16, UR10 ;  /* 0x0000000a00107c82 */ /* 0x000fe20008000000 */
[----:B------:R-:W-:Y:S01]  /*3600*/  UMOV UR15, UR5 ;  /* 0x00000005000f7c82 */ /* 0x000fe20008000000 */
[----:B------:R-:W-:-:S08]  /*3610*/  UMOV UR14, UR17 ;  /* 0x00000011000e7c82 */ /* 0x000fd00008000000 */
.L_x_67:
[----:B------:R-:W-:Y:S02]  /*3620*/  UIADD3 UR16, UPT, UPT, UR16, 0x1, URZ ;  /* 0x0000000110107890 */ /* 0x000fe4000fffe0ff */
[----:B--2---:R-:W-:Y:S02]  /*3630*/  ULEA UR7, UR14, UR6, 0x3 ;  /* 0x000000060e077291 */ /* 0x004fe4000f8e18ff */
[----:B------:R-:W-:Y:S01]  /*3640*/  UISETP.NE.AND UP0, UPT, UR16, URZ, UPT ;  /* 0x000000ff1000728c */ /* 0x000fe2000bf05270 */
[----:B----4-:R-:W-:Y:S10]  /*3650*/  @P2 BRA `(.L_x_65) ;  /* 0x00000000000c2947 */ /* 0x010ff40003800000 */
[----:B-1----:R-:W-:Y:S04]  /*3660*/  SHF.L.U32 R2, R8, 0x1f, RZ ;  /* 0x0000001f08027819 */ /* 0x002fe800000006ff */
[----:B------:R-:W1:Y:S02]  /*3670*/  SYNCS.PHASECHK.TRANS64.TRYWAIT P0, [UR7], R2 ;  /* 0x00000002ff0075a7 */ /* 0x000e640008001107 */
[----:B-1----:R-:W-:Y:S05]  /*3680*/  @!P0 BRA `(.L_x_66) ;  /* 0x0000005800508947 */ /* 0x002fea0003800000 */
.L_x_65:
[----:B------:R-:W-:Y:S01]  /*3690*/  UISETP.NE.AND UP1, UPT, UR15, 0x1, UPT ;  /* 0x000000010f00788c */ /* 0x000fe2000bf25270 */
[----:B------:R-:W-:Y:S01]  /*36a0*/  PLOP3.LUT P2, PT, PT, PT, PT, 0x80, 0x8 ;  /* 0x000000000008781c */ /* 0x000fe20003f4f070 */
[----:B------:R-:W-:Y:S02]  /*36b0*/  UIADD3 UR17, UPT, UPT, UR14, 0x1, URZ ;  /* 0x000000010e117890 */ /* 0x000fe4000fffe0ff */
[----:B------:R-:W-:Y:S02]  /*36c0*/  ULEA UR24, UR14, UR12, 0x9 ;  /* 0x0000000c0e187291 */ /* 0x000fe4000f8e48ff */
[----:B------:R-:W-:Y:S01]  /*36d0*/  UISETP.NE.AND UP2, UPT, UR17, 0xc, UPT ;  /* 0x0000000c1100788c */ /* 0x000fe2000bf45270 */
[----:B------:R-:W-:Y:S01]  /*36e0*/  PLOP3.LUT P0, PT, PT, PT, UP1, 0x80, 0x8 ;  /* 0x000000000008781c */ /* 0x000fe20003f0f018 */
[----:B------:R-:W-:Y:S02]  /*36f0*/  ULEA UR26, UR14, UR11, 0x9 ;  /* 0x0000000b0e1a7291 */ /* 0x000fe4000f8e48ff */
[----:B------:R-:W-:Y:S02]  /*3700*/  USEL UR13, URZ, 0x1, UP2 ;  /* 0x00000001ff0d7887 */ /* 0x000fe40009000000 */
[----:B------:R-:W-:Y:S02]  /*3710*/  USEL UR17, UR17, URZ, UP2 ;  /* 0x000000ff11117287 */ /* 0x000fe40009000000 */
[----:B------:R-:W-:Y:S02]  /*3720*/  UIADD3 UR30, UPT, UPT, UR24, 0x2, URZ ;  /* 0x00000002181e7890 */ /* 0x000fe4000fffe0ff */
[----:B------:R-:W-:Y:S01]  /*3730*/  @UP1 ULEA UR4, UR17, UR6, 0x3 ;  /* 0x0000000611041291 */ /* 0x000fe2000f8e18ff */
[----:B------:R-:W-:Y:S01]  /*3740*/  LOP3.LUT R8, R8, UR13, RZ, 0x3c, !PT ;  /* 0x0000000d08087c12 */ /* 0x000fe2000f8e3cff */
[----:B------:R-:W-:Y:S02]  /*3750*/  UIADD3 UR28, UPT, UPT, UR26, 0x2, URZ ;  /* 0x000000021a1c7890 */ /* 0x000fe4000fffe0ff */
[----:B------:R-:W-:Y:S01]  /*3760*/  UIADD3 UR7, UPT, UPT, UR7, 0x60, URZ ;  /* 0x0000006007077890 */ /* 0x000fe2000fffe0ff */
[----:B-1----:R-:W-:Y:S01]  /*3770*/  @P0 SHF.L.U32 R0, R8, 0x1f, RZ ;  /* 0x0000001f08000819 */ /* 0x002fe200000006ff */
[----:B------:R-:W-:Y:S01]  /*3780*/  UMOV UR25, 0x80004020 ;  /* 0x8000402000197882 */ /* 0x000fe20000000000 */
[----:B------:R-:W-:Y:S01]  /*3790*/  UMOV UR27, 0x80004020 ;  /* 0x80004020001b7882 */ /* 0x000fe20000000000 */
[----:B------:R-:W-:Y:S01]  /*37a0*/  UMOV UR31, 0x80004020 ;  /* 0x80004020001f7882 */ /* 0x000fe20000000000 */
[----:B------:R2:W4:Y:S01]  /*37b0*/  @P0 SYNCS.PHASECHK.TRANS64.TRYWAIT P2, [UR4], R0 ;  /* 0x00000000ff0005a7 */ /* 0x0005220008041104 */
[----:B------:R-:W-:Y:S01]  /*37c0*/  UIADD3 UR15, UPT, UPT, UR15, -0x1, URZ ;  /* 0xffffffff0f0f7890 */ /* 0x000fe2000fffe0ff */
[----:B------:R2:W-:Y:S01]  /*37d0*/  UTCQMMA gdesc[UR26], gdesc[UR24], tmem[UR9], tmem[UR22], idesc[UR23], UP4 ;  /* 0x00ff16181a0075ea */ /* 0x0005e2000a000309 */
[----:B------:R-:W-:Y:S01]  /*37e0*/  UPLOP3.LUT UP4, UPT, UPT, UPT, UPT, 0x80, 0x8 ;  /* 0x000000000008789c */ /* 0x000fe20003f8f070 */
[----:B------:R-:W-:Y:S01]  /*37f0*/  UMOV UR29, 0x80004020 ;  /* 0x80004020001d7882 */ /* 0x000fe20000000000 */
[----:B------:R-:W-:Y:S01]  /*3800*/  UMOV UR14, UR17 ;  /* 0x00000011000e7c82 */ /* 0x000fe20008000000 */
[----:B------:R2:W-:Y:S01]  /*3810*/  UTCQMMA gdesc[UR28], gdesc[UR30], tmem[UR9], tmem[UR20], idesc[UR21], UPT ;  /* 0x00ff141e1c0075ea */ /* 0x0005e2000b800309 */
[----:B------:R2:W-:Y:S01]  /*3820*/  UTCBAR [UR7], URZ ;  /* 0x000000ff070073e9 */ /* 0x0005e200080000ff */
[----:B------:R-:W-:Y:S06]  /*3830*/  BRA.U UP0, `(.L_x_67) ;  /* 0xfffffffd00787547 */ /* 0x000fec000b83ffff */
.L_x_64:
[----:B------:R-:W-:Y:S01]  /*3840*/  UIADD3 UR18, UPT, UPT, UR18, 0x1, URZ ;  /* 0x0000000112127890 */ /* 0x000fe2000fffe0ff */
[C---:B------:R-:W-:Y:S01]  /*3850*/  ISETP.NE.AND P0, PT, R10.reuse, 0x2, PT ;  /* 0x000000020a00780c */ /* 0x040fe20003f05270 */
[----:B------:R-:W-:Y:S02]  /*3860*/  UIADD3 UR8, UPT, UPT, UR8, 0x110, URZ ;  /* 0x0000011008087890 */ /* 0x000fe4000fffe0ff */
[----:B------:R-:W-:Y:S01]  /*3870*/  UISETP.NE.AND UP0, UPT, UR18, 0x4, UPT ;  /* 0x000000041200788c */ /* 0x000fe2000bf05270 */
[----:B-12---:R-:W-:Y:S02]  /*3880*/  SEL R0, RZ, 0x1, P0 ;  /* 0x00000001ff007807 */ /* 0x006fe40000000000 */
[----:B------:R-:W-:Y:S01]  /*3890*/  SEL R10, R10, RZ, P0 ;  /* 0x000000ff0a0a7207 */ /* 0x000fe20000000000 */
[----:B------:R-:W-:Y:S01]  /*38a0*/  USEL UR4, URZ, 0x1, UP0 ;  /* 0x00000001ff047887 */ /* 0x000fe20008000000 */
[----:B------:R-:W-:Y:S01]  /*38b0*/  LOP3.LUT R9, R9, R0, RZ, 0x3c, !PT ;  /* 0x0000000009097212 */ /* 0x000fe200078e3cff */
[----:B------:R-:W-:Y:S01]  /*38c0*/  USEL UR18, UR18, URZ, UP0 ;  /* 0x000000ff12127287 */ /* 0x000fe20008000000 */
[----:B------:R1:W-:Y:S03]  /*38d0*/  UTCBAR [UR8], URZ ;  /* 0x000000ff080073e9 */ /* 0x0003e600080000ff */
[----:B------:R-:W-:Y:S01]  /*38e0*/  LOP3.LUT R11, R11, UR4, RZ, 0x3c, !PT ;  /* 0x000000040b0b7c12 */ /* 0x000fe2000f8e3cff */
[----:B------:R-:W-:Y:S07]  /*38f0*/  @P1 BRA `(.L_x_68) ;  /* 0xfffffff800c81947 */ /* 0x000fee000383ffff */
[----:B------:R-:W2:Y:S01]  /*3900*/  S2UR UR4, SR_CgaCtaId ;  /* 0x00000000000479c3 */ /* 0x000ea20000008800 */
[----:B------:R-:W-:Y:S01]  /*3910*/  ELECT P0, URZ, PT ;  /* 0x0000000000ff782f */ /* 0x000fe20003800000 */
[----:B------:R-:W-:Y:S01]  /*3920*/  IMAD.MOV.U32 R0, RZ, RZ, 0x1 ;  /* 0x00000001ff007424 */ /* 0x000fe200078e00ff */
[----:B------:R-:W-:Y:S01]  /*3930*/  UIADD3 UR6, UPT, UPT, UR6, 0x130, URZ ;  /* 0x0000013006067890 */ /* 0x000fe2000fffe0ff */
[----:B------:R-:W-:Y:S01]  /*3940*/  SHF.L.U32 R2, R11, 0x1f, RZ ;  /* 0x0000001f0b027819 */ /* 0x000fe200000006ff */
[----:B------:R-:W-:-:S03]  /*3950*/  UMOV UR5, 0x40 ;  /* 0x0000004000057882 */ /* 0x000fc60000000000 */
[----:B------:R-:W-:Y:S01]  /*3960*/  UVIRTCOUNT.DEALLOC.SMPOOL 0x80 ;  /* 0x000000800000784c */ /* 0x000fe20000000000 */
[----:B--2---:R-:W-:Y:S02]  /*3970*/  ULEA UR4, UR4, UR5, 0x18 ;  /* 0x0000000504047291 */ /* 0x004fe4000f8ec0ff */
[----:B------:R-:W-:-:S07]  /*3980*/  ULEA UR5, UR18, UR6, 0x3 ;  /* 0x0000000612057291 */ /* 0x000fce000f8e18ff */
[----:B------:R2:W-:Y:S02]  /*3990*/  @P0 STS.U8 [UR4+0x1c], R0 ;  /* 0x00001c00ff000988 */ /* 0x0005e40008000004 */
[----:B------:R-:W3:Y:S02]  /*39a0*/  SYNCS.PHASECHK.TRANS64.TRYWAIT P0, [UR5], R2 ;  /* 0x00000002ff0075a7 */ /* 0x000ee40008001105 */
[----:B--23--:R-:W-:Y:S05]  /*39b0*/  @!P0 BRA `(.L_x_69) ;  /* 0x00000054009c8947 */ /* 0x00cfea0003800000 */
.L_x_152:
[----:B------:R-:W-:-:S04]  /*39c0*/  UIADD3 UR7, UPT, UPT, UR18, 0x1, URZ ;  /* 0x0000000112077890 */ /* 0x000fc8000fffe0ff */
[----:B------:R-:W-:-:S04]  /*39d0*/  UISETP.NE.AND UP0, UPT, UR7, 0x4, UPT ;  /* 0x000000040700788c */ /* 0x000fc8000bf05270 */
[----:B-1----:R-:W-:Y:S02]  /*39e0*/  USEL UR8, URZ, 0x1, UP0 ;  /* 0x00000001ff087887 */ /* 0x002fe40008000000 */
[----:B------:R-:W-:-:S04]  /*39f0*/  USEL UR7, UR7, URZ, UP0 ;  /* 0x000000ff07077287 */ /* 0x000fc80008000000 */
[----:B------:R-:W-:Y:S01]  /*3a00*/  ULEA UR5, UR7, UR6, 0x3 ;  /* 0x0000000607057291 */ /* 0x000fe2000f8e18ff */
[----:B--2---:R-:W-:-:S04]  /*3a10*/  LOP3.LUT R2, R11, UR8, RZ, 0x3c, !PT ;  /* 0x000000080b027c12 */ /* 0x004fc8000f8e3cff */
[----:B------:R-:W-:-:S04]  /*3a20*/  SHF.L.U32 R3, R2, 0x1f, RZ ;  /* 0x0000001f02037819 */ /* 0x000fc800000006ff */
[----:B------:R-:W1:Y:S02]  /*3a30*/  SYNCS.PHASECHK.TRANS64.TRYWAIT P0, [UR5], R3 ;  /* 0x00000003ff0075a7 */ /* 0x000e640008001105 */
[----:B-1----:R-:W-:Y:S05]  /*3a40*/  @!P0 BRA `(.L_x_70) ;  /* 0x0000005400908947 */ /* 0x002fea0003800000 */
.L_x_154:
        /* <DEDUP_REMOVED lines=9> */
.L_x_156:
[----:B------:R-:W-:-:S04]  /*3ae0*/  UIADD3 UR7, UPT, UPT, UR7, 0x1, URZ ;  /* 0x0000000107077890 */ /* 0x000fc8000fffe0ff */
[----:B------:R-:W-:-:S04]  /*3af0*/  UISETP.NE.AND UP0, UPT, UR7, 0x4, UPT ;  /* 0x000000040700788c */ /* 0x000fc8000bf05270 */
[----:B------:R-:W-:Y:S02]  /*3b00*/  USEL UR5, URZ, 0x1, UP0 ;  /* 0x00000001ff057887 */ /* 0x000fe40008000000 */
[----:B------:R-:W-:-:S04]  /*3b10*/  USEL UR7, UR7, URZ, UP0 ;  /* 0x000000ff07077287 */ /* 0x000fc80008000000 */
[----:B------:R-:W-:Y:S01]  /*3b20*/  ULEA UR7, UR7, UR6, 0x3 ;  /* 0x0000000607077291 */ /* 0x000fe2000f8e18ff */
[----:B------:R-:W-:-:S04]  /*3b30*/  LOP3.LUT R2, R2, UR5, RZ, 0x3c, !PT ;  /* 0x0000000502027c12 */ /* 0x000fc8000f8e3cff */
[----:B------:R-:W-:-:S04]  /*3b40*/  SHF.L.U32 R2, R2, 0x1f, RZ ;  /* 0x0000001f02027819 */ /* 0x000fc800000006ff */
[----:B------:R-:W2:Y:S02]  /*3b50*/  SYNCS.PHASECHK.TRANS64.TRYWAIT P0, [UR7], R2 ;  /* 0x00000002ff0075a7 */ /* 0x000ea40008001107 */
[----:B--2---:R-:W-:Y:S05]  /*3b60*/  @!P0 BRA `(.L_x_72) ;  /* 0x0000005400788947 */ /* 0x004fea0003800000 */
.L_x_158:
[----:B------:R-:W-:Y:S01]  /*3b70*/  NOP ;  /* 0x0000000000007918 */ /* 0x000fe20000000000 */
[----:B-1----:R-:W1:Y:S01]  /*3b80*/  LDS R0, [UR4+0x14] ;  /* 0x00001404ff007984 */ /* 0x002e620008000800 */
[----:B------:R-:W-:Y:S01]  /*3b90*/  ULOP3.LUT UR6, UR19, 0xffff, URZ, 0xc0, !UPT ;  /* 0x0000ffff13067892 */ /* 0x000fe2000f8ec0ff */
[----:B------:R-:W-:Y:S01]  /*3ba0*/  UMOV UR8, 0xffff ;  /* 0x0000ffff00087882 */ /* 0x000fe20000000000 */
[----:B------:R-:W-:Y:S02]  /*3bb0*/  UMOV UR5, 0x1 ;  /* 0x0000000100057882 */ /* 0x000fe40000000000 */
[----:B------:R-:W-:-:S04]  /*3bc0*/  USHF.R.U32.HI UR6, URZ, 0x5, UR6 ;  /* 0x00000005ff067899 */ /* 0x000fc80008011606 */
[----:B------:R-:W-:Y:S02]  /*3bd0*/  USHF.L.U32 UR8, UR8, UR6, URZ ;  /* 0x0000000608087299 */ /* 0x000fe400080006ff */
[----:B------:R-:W-:-:S04]  /*3be0*/  USHF.L.U32 UR5, UR5, UR6, URZ ;  /* 0x0000000605057299 */ /* 0x000fc800080006ff */
[----:B-1----:R-:W-:-:S04]  /*3bf0*/  LOP3.LUT R0, R0, UR8, RZ, 0xc0, !PT ;  /* 0x0000000800007c12 */ /* 0x002fc8000f8ec0ff */
[----:B------:R-:W-:-:S13]  /*3c00*/  ISETP.NE.AND P0, PT, R0, UR8, PT ;  /* 0x0000000800007c0c */ /* 0x000fda000bf05270 */
[----:B------:R-:W-:Y:S05]  /*3c10*/  @P0 BRA `(.L_x_73) ;  /* 0x0000000000580947 */ /* 0x000fea0003800000 */
[----:B------:R-:W1:Y:S02]  /*3c20*/  LDS R0, [UR4+0x18] ;  /* 0x00001804ff007984 */ /* 0x000e640008000800 */
[----:B-1----:R-:W-:-:S04]  /*3c30*/  LOP3.LUT R0, R0, UR5, RZ, 0xc0, !PT ;  /* 0x0000000500007c12 */ /* 0x002fc8000f8ec0ff */
[----:B------:R-:W-:-:S13]  /*3c40*/  ISETP.NE.AND P0, PT, R0, UR5, PT ;  /* 0x0000000500007c0c */ /* 0x000fda000bf05270 */
[----:B------:R-:W-:Y:S05]  /*3c50*/  @P0 BRA `(.L_x_74) ;  /* 0x00000000003c0947 */ /* 0x000fea0003800000 */
[----:B------:R-:W1:Y:S01]  /*3c60*/  S2R R2, SR_LANEID ;  /* 0x0000000000027919 */ /* 0x000e620000000000 */
[----:B------:R-:W-:Y:S01]  /*3c70*/  ULOP3.LUT UR8, URZ, UR8, URZ, 0x33, !UPT ;  /* 0x00000008ff087292 */ /* 0x000fe2000f8e33ff */
[----:B------:R-:W-:Y:S02]  /*3c80*/  VOTEU.ANY UR7, UPT, PT ;  /* 0x0000000000077886 */ /* 0x000fe400038e0100 */
[----:B------:R-:W-:-:S03]  /*3c90*/  UFLO.U32 UR7, UR7 ;  /* 0x00000007000772bd */ /* 0x000fc600080e0000 */
[----:B------:R-:W-:-:S04]  /*3ca0*/  IMAD.U32 R0, RZ, RZ, UR8 ;  /* 0x00000008ff007e24 */ /* 0x000fc8000f8e00ff */
[----:B------:R2:W3:Y:S02]  /*3cb0*/  REDUX UR6, R0 ;  /* 0x00000000000673c4 */ /* 0x0004e40000000000 */
[----:B------:R1:W-:Y:S02]  /*3cc0*/  UTCATOMSWS.AND URZ, UR8 ;  /* 0x0000000800ff79e3 */ /* 0x0003e40008000000 */
[----:B-1----:R-:W-:Y:S02]  /*3cd0*/  ISETP.EQ.U32.AND P0, PT, R2, UR7, PT ;  /* 0x0000000702007c0c */ /* 0x002fe4000bf02070 */
[----:B--2---:R-:W-:Y:S02]  /*3ce0*/  LOP3.LUT R0, RZ, UR5, RZ, 0x33, !PT ;  /* 0x00000005ff007c12 */ /* 0x004fe4000f8e33ff */
[----:B---3--:R-:W-:Y:S02]  /*3cf0*/  MOV R2, UR6 ;  /* 0x0000000600027c02 */ /* 0x008fe40008000f00 */
[----:B------:R-:W1:Y:S07]  /*3d00*/  REDUX UR5, R0 ;  /* 0x00000000000573c4 */ /* 0x000e6e0000000000 */
[----:B------:R2:W-:Y:S01]  /*3d10*/  @P0 ATOMS.AND RZ, [UR4+0x14], R2 ;  /* 0x00001402ffff098c */ /* 0x0005e2000a800004 */
[----:B-1----:R-:W-:-:S05]  /*3d20*/  IMAD.U32 R0, RZ, RZ, UR5 ;  /* 0x00000005ff007e24 */ /* 0x002fca000f8e00ff */
[----:B------:R2:W-:Y:S01]  /*3d30*/  @P0 ATOMS.AND RZ, [UR4+0x18], R0 ;  /* 0x00001800ffff098c */ /* 0x0005e2000a800004 */
[----:B------:R-:W-:Y:S05]  /*3d40*/  BRA `(.L_x_75) ;  /* 0x0000000000147947 */ /* 0x000fea0003800000 */
.L_x_74:
[----:B------:R-:W-:Y:S02]  /*3d50*/  MOV R2, 0x3d70 ;  /* 0x00003d7000027802 */ /* 0x000fe40000000f00 */
[----:B----45:R-:W-:Y:S05]  /*3d60*/  CALL.REL.NOINC `($__internal_0_$__cuda_sm10x_tcgen05_guardrail_trap_col_being_dealloced_not_returned_by_alloc) ;  /* 0x0000005400d47944 */ /* 0x030fea0003c00000 */
[----:B------:R-:W-:Y:S05]  /*3d70*/  BRA `(.L_x_75) ;  /* 0x0000000000087947 */ /* 0x000fea0003800000 */
.L_x_73:
[----:B------:R-:W-:Y:S02]  /*3d80*/  MOV R2, 0x3da0 ;  /* 0x00003da000027802 */ /* 0x000fe40000000f00 */
[----:B----45:R-:W-:Y:S05]  /*3d90*/  CALL.REL.NOINC `($__internal_2_$__cuda_sm10x_tcgen05_guardrail_trap_unallocated_columns_being_dealloced) ;  /* 0x0000005400e07944 */ /* 0x030fea0003c00000 */
.L_x_75:
[----:B------:R-:W-:Y:S01]  /*3da0*/  NOP ;  /* 0x0000000000007918 */ /* 0x000fe20000000000 */
[----:B------:R-:W-:Y:S05]  /*3db0*/  EXIT ;  /* 0x000000000000794d */ /* 0x000fea0003800000 */
.L_x_57:
[----:B------:R-:W-:-:S09]  /*3dc0*/  UISETP.NE.OR UP1, UPT, UR8, 0x3, !UP1 ;  /* 0x000000030800788c */ /* 0x000fd2000cf25670 */
[----:B------:R-:W-:Y:S05]  /*3dd0*/  BRA.U UP1, `(.L_x_76) ;  /* 0x0000000d013c7547 */ /* 0x000fea000b800000 */
[----:B------:R-:W1:Y:S01]  /*3de0*/  LDCU.64 UR6, c[0x0][0x888] ;  /* 0x00011100ff0677ac */ /* 0x000e620008000a00 */
[----:B------:R-:W2:Y:S01]  /*3df0*/  LDC R0, c[0x0][0xb30] ;  /* 0x0002cc00ff007b82 */ /* 0x000ea20000000800 */
[----:B------:R-:W-:Y:S02]  /*3e00*/  HFMA2 R27, -RZ, RZ, 0, 0 ;  /* 0x00000000ff1b7431 */ /* 0x000fe400000001ff */
[----:B------:R-:W-:Y:S01]  /*3e10*/  IMAD.MOV.U32 R29, RZ, RZ, 0x1 ;  /* 0x00000001ff1d7424 */ /* 0x000fe200078e00ff */
[----:B------:R-:W4:Y:S01]  /*3e20*/  LDCU.64 UR4, c[0x0][0x890] ;  /* 0x00011200ff0477ac */ /* 0x000f220008000a00 */
[----:B------:R-:W-:Y:S01]  /*3e30*/  IMAD.MOV.U32 R28, RZ, RZ, RZ ;  /* 0x000000ffff1c7224 */ /* 0x000fe200078e00ff */
[----:B------:R-:W-:Y:S01]  /*3e40*/  MOV R25, 0x2000 ;  /* 0x0000200000197802 */ /* 0x000fe20000000f00 */
[----:B------:R-:W-:Y:S01]  /*3e50*/  UPLOP3.LUT UP0, UPT, UPT, UPT, UPT, 0x40, 0x4 ;  /* 0x000000000004789c */ /* 0x000fe20003f0e870 */
[----:B------:R-:W3:Y:S08]  /*3e60*/  LDC R24, c[0x0][0x370] ;  /* 0x0000dc00ff187b82 */ /* 0x000ef00000000800 */
[----:B------:R-:W3:Y:S01]  /*3e70*/  LDC R3, c[0x0][0xb0c] ;  /* 0x0002c300ff037b82 */ /* 0x000ee20000000800 */
[----:B-1----:R-:W-:-:S03]  /*3e80*/  UISETP.NE.U32.AND UP1, UPT, UR6, URZ, UPT ;  /* 0x000000ff0600728c */ /* 0x002fc6000bf25070 */
[----:B------:R-:W-:Y:S01]  /*3e90*/  UMOV UR6, 0x400 ;  /* 0x0000040000067882 */ /* 0x000fe20000000000 */
[----:B------:R-:W-:Y:S02]  /*3ea0*/  UISETP.NE.AND.EX UP1, UPT, UR7, URZ, UPT, UP1 ;  /* 0x000000ff0700728c */ /* 0x000fe4000bf25310 */
[----:B------:R-:W-:Y:S01]  /*3eb0*/  ULEA UR6, UR37, UR6, 0x18 ;  /* 0x0000000625067291 */ /* 0x000fe2000f8ec0ff */
[----:B------:R-:W1:Y:S01]  /*3ec0*/  LDC R18, c[0x0][0xb20] ;  /* 0x0002c800ff127b82 */ /* 0x000e620000000800 */
[----:B----4-:R-:W-:Y:S01]  /*3ed0*/  UISETP.NE.U32.AND UP2, UPT, UR4, URZ, UPT ;  /* 0x000000ff0400728c */ /* 0x010fe2000bf45070 */
[----:B--2---:R-:W-:Y:S01]  /*3ee0*/  ISETP.NE.AND P1, PT, R0, 0x1, PT ;  /* 0x000000010000780c */ /* 0x004fe20003f25270 */
[----:B------:R-:W-:Y:S02]  /*3ef0*/  UIADD3 UR7, UPT, UPT, UR6, 0xc8, URZ ;  /* 0x000000c806077890 */ /* 0x000fe4000fffe0ff */
[----:B------:R-:W-:Y:S02]  /*3f00*/  UIADD3 UR17, UPT, UPT, UR6, 0xc0, URZ ;  /* 0x000000c006117890 */ /* 0x000fe4000fffe0ff */
[----:B------:R-:W-:Y:S01]  /*3f10*/  UPRMT UR7, UR37, 0x654, UR7 ;  /* 0x0000065425077896 */ /* 0x000fe20008000007 */
[----:B------:R-:W2:Y:S01]  /*3f20*/  LDC.64 R30, c[0x0][0x348] ;  /* 0x0000d200ff1e7b82 */ /* 0x000ea20000000a00 */
[----:B------:R-:W-:-:S07]  /*3f30*/  UISETP.NE.AND.EX UP2, UPT, UR5, URZ, UPT, UP2 ;  /* 0x000000ff0500728c */ /* 0x000fce000bf45320 */
[----:B------:R-:W4:Y:S08]  /*3f40*/  LDC.64 R16, c[0x0][0xb10] ;  /* 0x0002c400ff107b82 */ /* 0x000f300000000a00 */
[----:B------:R-:W1:Y:S08]  /*3f50*/  LDC.64 R6, c[0x0][0xb18] ;  /* 0x0002c600ff067b82 */ /* 0x000e700000000a00 */
[----:B------:R-:W1:Y:S08]  /*3f60*/  LDC.64 R4, c[0x0][0xb28] ;  /* 0x0002ca00ff047b82 */ /* 0x000e700000000a00 */
[----:B---3--:R-:W1:Y:S02]  /*3f70*/  LDC R19, c[0x0][0x374] ;  /* 0x0000dd00ff137b82 */ /* 0x008e640000000800 */
.L_x_85:
[C---:B------:R-:W-:Y:S02]  /*3f80*/  LEA R0, R28.reuse, UR6, 0x3 ;  /* 0x000000061c007c11 */ /* 0x040fe4000f8e18ff */
[----:B------:R-:W-:Y:S02]  /*3f90*/  SHF.L.U32 R2, R27, 0x1f, RZ ;  /* 0x0000001f1b027819 */ /* 0x000fe400000006ff */
[----:B------:R-:W-:Y:S02]  /*3fa0*/  LEA R20, R28, UR6, 0x4 ;  /* 0x000000061c147c11 */ /* 0x000fe4000f8e20ff */
[----:B---3--:R-:W3:Y:S02]  /*3fb0*/  SYNCS.PHASECHK.TRANS64.TRYWAIT P0, [R0+URZ+0xf0], R2 ;  /* 0x0000f002000075a7 */ /* 0x008ee400080011ff */
[----:B---3--:R-:W-:Y:S05]  /*3fc0*/  @!P0 BRA `(.L_x_77) ;  /* 0x0000005000788947 */ /* 0x008fea0003800000 */
.L_x_159:
[----:B------:R-:W-:Y:S01]  /*3fd0*/  ISETP.GE.AND P0, PT, R72, 0x1, PT ;  /* 0x000000014800780c */ /* 0x000fe20003f06270 */
[----:B------:R-:W1:Y:S01]  /*3fe0*/  LDS.128 R20, [R20+0x180] ;  /* 0x0001800014147984 */ /* 0x000e620000000c00 */
[----:B---3--:R-:W-:Y:S01]  /*3ff0*/  VIADD R0, R0, 0x100 ;  /* 0x0000010000007836 */ /* 0x008fe20000000000 */
[----:B------:R-:W-:Y:S01]  /*4000*/  @!PT LDS RZ, [RZ] ;  /* 0x00000000fffff984 */ /* 0x000fe20000000800 */
[----:B------:R-:W-:Y:S01]  /*4010*/  @!PT LDS RZ, [RZ] ;  /* 0x00000000fffff984 */ /* 0x000fe20000000800 */
[----:B------:R-:W-:Y:S01]  /*4020*/  @!PT LDS RZ, [RZ] ;  /* 0x00000000fffff984 */ /* 0x000fe20000000800 */
[----:B------:R-:W-:Y:S01]  /*4030*/  @!PT LDS RZ, [RZ] ;  /* 0x00000000fffff984 */ /* 0x000fe20000000800 */
[----:B------:R3:W-:Y:S06]  /*4040*/  MEMBAR.ALL.CTA ;  /* 0x0000000000007992 */ /* 0x0007ec0000008000 */
[----:B---3--:R-:W3:Y:S01]  /*4050*/  FENCE.VIEW.ASYNC.S ;  /* 0x00000000000073c6 */ /* 0x008ee20000000000 */
[----:B------:R-:W-:Y:S04]  /*4060*/  PRMT R0, RZ, 0x654, R0 ;  /* 0x00000654ff007816 */ /* 0x000fe80000000000 */
[----:B---3--:R3:W-:Y:S01]  /*4070*/  SYNCS.ARRIVE.TRANS64.RED.A1T0 RZ, [R0+URZ], RZ ;  /* 0x000000ff00ff79a7 */ /* 0x0087e200081004ff */
[----:B-1----:R-:W-:Y:S11]  /*4080*/  LOP3.LUT P3, RZ, R22, 0x1, RZ, 0xc0, !PT ;  /* 0x0000000116ff7812 */ /* 0x002ff6000786c0ff */
[----:B------:R-:W-:Y:S02]  /*4090*/  @!UPT UIADD3 URZ, UPT, UPT, URZ, URZ, URZ ;  /* 0x000000fffffff290 */ /* 0x000fe4000fffe0ff */
[----:B------:R-:W-:Y:S02]  /*40a0*/  @P3 MOV R11, R20 ;  /* 0x00000014000b3202 */ /* 0x000fe40000000f00 */
[----:B------:R-:W-:Y:S01]  /*40b0*/  @P3 LOP3.LUT R10, R21, 0xffff, RZ, 0xc0, !PT ;  /* 0x0000ffff150a3812 */ /* 0x000fe200078ec0ff */
[----:B---3--:R-:W-:Y:S06]  /*40c0*/  @!P0 BRA `(.L_x_78) ;  /* 0x0000000000a48947 */ /* 0x008fec0003800000 */
[-C--:B------:R-:W-:Y:S01]  /*40d0*/  IMAD.HI.U32 R0, R19, R7.reuse, RZ ;  /* 0x0000000713007227 */ /* 0x080fe200078e00ff */
[----:B------:R-:W-:Y:S02]  /*40e0*/  ISETP.NE.AND P0, PT, R6, 0x1, PT ;  /* 0x000000010600780c */ /* 0x000fe40003f05270 */
[----:B------:R-:W-:Y:S01]  /*40f0*/  ISETP.NE.AND P2, PT, R72, 0x1, PT ;  /* 0x000000014800780c */ /* 0x000fe20003f45270 */
[----:B----4-:R-:W-:Y:S01]  /*4100*/  IMAD.HI.U32 R9, R24, R16, RZ ;  /* 0x0000001018097227 */ /* 0x010fe200078e00ff */
[----:B------:R-:W-:Y:S02]  /*4110*/  SHF.R.U32.HI R0, RZ, R18, R0 ;  /* 0x00000012ff007219 */ /* 0x000fe40000011600 */
[----:B------:R-:W-:Y:S01]  /*4120*/  ISETP.NE.AND P4, PT, R3, 0x1, PT ;  /* 0x000000010300780c */ /* 0x000fe20003f85270 */
[----:B------:R-:W-:Y:S01]  /*4130*/  IMAD.HI.U32 R13, R10, R7, RZ ;  /* 0x000000070a0d7227 */ /* 0x000fe200078e00ff */
[----:B------:R-:W-:Y:S02]  /*4140*/  SHF.R.U32.HI R9, RZ, R17, R9 ;  /* 0x00000011ff097219 */ /* 0x000fe40000011609 */
[----:B------:R-:W-:Y:S01]  /*4150*/  SEL R0, R19, R0, !P0 ;  /* 0x0000000013007207 */ /* 0x000fe20004000000 */
[----:B------:R-:W-:Y:S01]  /*4160*/  IMAD.HI.U32 R12, R11, R16, RZ ;  /* 0x000000100b0c7227 */ /* 0x000fe200078e00ff */
[----:B------:R-:W-:Y:S03]  /*4170*/  SEL R9, R24, R9, !P4 ;  /* 0x0000000918097207 */ /* 0x000fe60006000000 */
[-C--:B------:R-:W-:Y:S01]  /*4180*/  IMAD.HI.U32 R8, R0, R4.reuse, RZ ;  /* 0x0000000400087227 */ /* 0x080fe200078e00ff */
[----:B------:R-:W-:Y:S03]  /*4190*/  SHF.R.U32.HI R12, RZ, R17, R12 ;  /* 0x00000011ff0c7219 */ /* 0x000fe6000001160c */
[----:B------:R-:W-:Y:S01]  /*41a0*/  IMAD.HI.U32 R2, R9, R4, RZ ;  /* 0x0000000409027227 */ /* 0x000fe200078e00ff */
[-C--:B------:R-:W-:Y:S02]  /*41b0*/  @P2 SHF.R.U32.HI R0, RZ, R5.reuse, R8 ;  /* 0x00000005ff002219 */ /* 0x080fe40000011608 */
[----:B------:R-:W-:Y:S02]  /*41c0*/  SHF.R.U32.HI R8, RZ, R18, R13 ;  /* 0x00000012ff087219 */ /* 0x000fe4000001160d */
[----:B------:R-:W-:Y:S01]  /*41d0*/  @P2 SHF.R.U32.HI R9, RZ, R5, R2 ;  /* 0x00000005ff092219 */ /* 0x000fe20000011602 */
[----:B------:R-:W-:Y:S01]  /*41e0*/  IMAD R0, R72, R0, RZ ;  /* 0x0000000048007224 */ /* 0x000fe200078e02ff */
[----:B------:R-:W-:Y:S02]  /*41f0*/  SEL R8, R10, R8, !P0 ;  /* 0x000000080a087207 */ /* 0x000fe40004000000 */
[----:B------:R-:W-:Y:S01]  /*4200*/  SEL R2, R11, R12, !P4 ;  /* 0x0000000c0b027207 */ /* 0x000fe20006000000 */
[----:B------:R-:W-:Y:S01]  /*4210*/  IMAD R12, R72, R9, RZ ;  /* 0x00000009480c7224 */ /* 0x000fe200078e02ff */
[C---:B------:R-:W-:Y:S01]  /*4220*/  ISETP.GE.AND P0, PT, R8.reuse, R0, PT ;  /* 0x000000000800720c */ /* 0x040fe20003f06270 */
[----:B------:R-:W-:Y:S03]  /*4230*/  IMAD.HI.U32 R0, R8, R4, RZ ;  /* 0x0000000408007227 */ /* 0x000fe600078e00ff */
[----:B------:R-:W-:Y:S02]  /*4240*/  ISETP.GE.OR P0, PT, R2, R12, P0 ;  /* 0x0000000c0200720c */ /* 0x000fe40000706670 */
[-C--:B------:R-:W-:Y:S04]  /*4250*/  SHF.R.U32.HI R0, RZ, R5.reuse, R0 ;  /* 0x00000005ff007219 */ /* 0x080fe80000011600 */
[----:B------:R-:W-:Y:S05]  /*4260*/  SEL R13, R8, R0, !P2 ;  /* 0x00000000080d7207 */ /* 0x000fea0005000000 */
[----:B------:R-:W-:Y:S02]  /*4270*/  IMAD.MOV R12, RZ, RZ, -R13 ;  /* 0x000000ffff0c7224 */ /* 0x000fe400078e0a0d */
[----:B------:R-:W-:Y:S04]  /*4280*/  @!P0 IMAD.HI.U32 R0, R2, R4, RZ ;  /* 0x0000000402008227 */ /* 0x000fe800078e00ff */
[----:B------:R-:W-:Y:S01]  /*4290*/  IMAD R12, R72, R12, R8 ;  /* 0x0000000c480c7224 */ /* 0x000fe200078e0208 */
[----:B------:R-:W-:Y:S04]  /*42a0*/  @!P0 SHF.R.U32.HI R0, RZ, R5, R0 ;  /* 0x00000005ff008219 */ /* 0x000fe80000011600 */
[----:B------:R-:W-:Y:S04]  /*42b0*/  @!P0 SEL R0, R2, R0, !P2 ;  /* 0x0000000002008207 */ /* 0x000fe80005000000 */
[----:B------:R-:W-:Y:S01]  /*42c0*/  @!P0 IADD3 R13, PT, PT, R13, -R0, RZ ;  /* 0x800000000d0d8210 */ /* 0x000fe20007ffe0ff */
[----:B------:R-:W-:Y:S01]  /*42d0*/  @!P0 IMAD R0, R9, R12, R0 ;  /* 0x0000000c09008224 */ /* 0x000fe200078e0200 */
[----:B------:R-:W-:Y:S01]  /*42e0*/  IADD3 R9, PT, PT, -R8, RZ, RZ ;  /* 0x000000ff08097210 */ /* 0x000fe20007ffe1ff */
[--C-:B------:R-:W-:Y:S02]  /*42f0*/  IMAD.MOV R12, RZ, RZ, -R2.reuse ;  /* 0x000000ffff0c7224 */ /* 0x100fe400078e0a02 */
[----:B------:R-:W-:Y:S02]  /*4300*/  @!P0 IMAD R8, R13, R72, R2 ;  /* 0x000000480d088224 */ /* 0x000fe400078e0202 */
[----:B------:R-:W-:Y:S02]  /*4310*/  @!P0 IMAD.MOV.U32 R2, RZ, RZ, R0 ;  /* 0x000000ffff028224 */ /* 0x000fe400078e0000 */
[----:B------:R-:W-:Y:S02]  /*4320*/  IMAD R11, R3, R12, R11 ;  /* 0x0000000c030b7224 */ /* 0x000fe400078e020b */
[----:B------:R-:W-:Y:S02]  /*4330*/  IMAD R10, R6, R9, R10 ;  /* 0x00000009060a7224 */ /* 0x000fe400078e020a */
[----:B------:R-:W-:Y:S02]  /*4340*/  IMAD R11, R2, R3, R11 ;  /* 0x00000003020b7224 */ /* 0x000fe400078e020b */
[----:B------:R-:W-:Y:S02]  /*4350*/  IMAD R10, R8, R6, R10 ;  /* 0x00000006080a7224 */ /* 0x000fe400078e020a */
.L_x_78:
[----:B------:R-:W-:Y:S05]  /*4360*/  BRA.U UP0, `(.L_x_79) ;  /* 0x0000000100107547 */ /* 0x000fea000b800000 */
[----:B------:R-:W-:Y:S04]  /*4370*/  MOV R2, UR13 ;  /* 0x0000000d00027c02 */ /* 0x000fe80008000f00 */
[----:B------:R-:W-:Y:S04]  /*4380*/  SHF.L.U32 R2, R2, 0x1f, RZ ;  /* 0x0000001f02027819 */ /* 0x000fe800000006ff */
[----:B------:R-:W1:Y:S02]  /*4390*/  SYNCS.PHASECHK.TRANS64.TRYWAIT P0, [UR6+0xe8], R2 ;  /* 0x0000e802ff0075a7 */ /* 0x000e640008001106 */
[----:B-1----:R-:W-:Y:S05]  /*43a0*/  @!P0 BRA `(.L_x_80) ;  /* 0x0000004c00948947 */ /* 0x002fea0003800000 */
.L_x_79:
[----:B------:R-:W-:Y:S02]  /*43b0*/  R2UR UR19, R15 ;  /* 0x000000000f1372ca */ /* 0x000fe400000e0000 */
[----:B------:R-:W-:Y:S02]  /*43c0*/  R2UR UR18, R14 ;  /* 0x000000000e1272ca */ /* 0x000fe400000e0000 */
[----:B------:R-:W-:Y:S02]  /*43d0*/  ISETP.NE.U32.AND P2, PT, RZ, UR4, PT ;  /* 0x00000004ff007c0c */ /* 0x000fe4000bf45070 */
[----:B------:R-:W-:Y:S02]  /*43e0*/  SHF.L.U32 R14, R29, 0x1f, RZ ;  /* 0x0000001f1d0e7819 */ /* 0x000fe400000006ff */
[----:B------:R-:W-:Y:S05]  /*43f0*/  ISETP.NE.AND.EX P2, PT, RZ, UR5, PT, P2 ;  /* 0x00000005ff007c0c */ /* 0x000fea000bf45320 */
[----:B------:R-:W-:Y:S02]  /*4400*/  USHF.L.U32 UR19, UR19, 0x7, URZ ;  /* 0x0000000713137899 */ /* 0x000fe400080006ff */
[----:B------:R-:W-:Y:S01]  /*4410*/  USHF.L.U32 UR18, UR18, 0x7, URZ ;  /* 0x0000000712127899 */ /* 0x000fe200080006ff */
[----:B------:R-:W-:Y:S11]  /*4420*/  BRA.U !UP2, `(.L_x_81) ;  /* 0x000000010a347547 */ /* 0x000ff6000b800000 */
[----:B------:R-:W-:Y:S01]  /*4430*/  UPLOP3.LUT UP3, UPT, UPT, UPT, UP1, 0x80, 0x8 ;  /* 0x000000000008789c */ /* 0x000fe20003f6f010 */
[----:B-1----:R-:W-:Y:S02]  /*4440*/  HFMA2 R0, -RZ, RZ, 0, 5.9604644775390625e-08 ;  /* 0x00000001ff007431 */ /* 0x002fe400000001ff */
[----:B------:R-:W-:Y:S03]  /*4450*/  IMAD.MOV.U32 R170, RZ, RZ, 0x1 ;  /* 0x00000001ffaa7424 */ /* 0x000fe600078e00ff */
[----:B------:R-:W-:Y:S05]  /*4460*/  PLOP3.LUT P0, PT, PT, PT, UP3, 0x80, 0x8 ;  /* 0x000000000008781c */ /* 0x000fea0003f0f038 */
[----:B------:R-:W1:Y:S01]  /*4470*/  @UP3 LDCU.64 UR10, c[0x0][0x888] ;  /* 0x00011100ff0a37ac */ /* 0x000e620008000a00 */
[----:B------:R-:W-:Y:S07]  /*4480*/  @UP3 UIMAD UR8, UR36, UR4, URZ ;  /* 0x00000004240832a4 */ /* 0x000fee000f8e02ff */
[----:B------:R-:W-:Y:S01]  /*4490*/  @!P0 PRMT R170, R0, 0x7610, R170 ;  /* 0x0000761000aa8816 */ /* 0x000fe200000000aa */
[----:B-1----:R-:W-:Y:S03]  /*44a0*/  @UP3 UIMAD.WIDE UR10, UR8, 0x4, UR10 ;  /* 0x00000004080a38a5 */ /* 0x002fe6000f8e020a */
[----:B------:R-:W1:Y:S03]  /*44b0*/  @!UP3 LDCU UR8, c[0x0][0x880] ;  /* 0x00011000ff08b7ac */ /* 0x000e660008000800 */
[----:B------:R-:W-:Y:S01]  /*44c0*/  IMAD.U32 R8, RZ, RZ, UR10 ;  /* 0x0000000aff087e24 */ /* 0x000fe2000f8e00ff */
[----:B------:R-:W-:Y:S05]  /*44d0*/  MOV R9, UR11 ;  /* 0x0000000b00097c02 */ /* 0x000fea0008000f00 */
[----:B-----5:R3:W5:Y:S02]  /*44e0*/  @P0 LDG.E R79, desc[UR46][R8.64] ;  /* 0x0000002e084f0981 */ /* 0x020764000c1e1900 */
[----:B-1-3--:R-:W-:Y:S07]  /*44f0*/  @!P0 IMAD.U32 R79, RZ, RZ, UR8 ;  /* 0x00000008ff4f8e24 */ /* 0x00afee000f8e00ff */
.L_x_81:
[----:B-----5:R-:W-:Y:S01]  /*4500*/  @!P2 FSETP.EQ.AND P0, PT, R79, RZ, PT ;  /* 0x000000ff4f00a20b */ /* 0x020fe20003f02000 */
[----:B------:R-:W-:Y:S01]  /*4510*/  @!UPT UIADD3 URZ, UPT, UPT, URZ, URZ, URZ ;  /* 0x000000fffffff290 */ /* 0x000fe2000fffe0ff */
[----:B------:R-:W-:Y:S11]  /*4520*/  @!P2 BRA `(.L_x_82) ;  /* 0x000000000014a947 */ /* 0x000ff60003800000 */
[----:B------:R-:W-:Y:S02]  /*4530*/  LOP3.LUT P2, RZ, R170, 0xff, RZ, 0xc0, !PT ;  /* 0x000000ffaaff7812 */ /* 0x000fe4000784c0ff */
[----:B------:R-:W-:Y:S04]  /*4540*/  PLOP3.LUT P0, PT, PT, PT, UP3, 0x80, 0x8 ;  /* 0x000000000008781c */ /* 0x000fe80003f0f038 */
[----:B------:R-:W-:Y:S07]  /*4550*/  PLOP3.LUT P0, PT, P0, PT, PT, 0x8, 0x80 ;  /* 0x000000000080781c */ /* 0x000fee000070e170 */
[----:B------:R-:W-:Y:S11]  /*4560*/  @P2 FSETP.EQ.AND P0, PT, R79, RZ, PT ;  /* 0x000000ff4f00220b */ /* 0x000ff60003f02000 */
[----:B------:R-:W-:Y:S02]  /*4570*/  @!UPT UIADD3 URZ, UPT, UPT, URZ, URZ, URZ ;  /* 0x000000fffffff290 */ /* 0x000fe4000fffe0ff */
.L_x_82:
[----:B------:R-:W3:Y:S01]  /*4580*/  SYNCS.PHASECHK.TRANS64.TRYWAIT P2, [UR6+0xd0], R14 ;  /* 0x0000d00eff0075a7 */ /* 0x000ee20008041106 */
[----:B------:R-:W-:Y:S04]  /*4590*/  ELECT P4, URZ, PT ;  /* 0x0000000000ff782f */ /* 0x000fe80003880000 */
[----:B------:R-:W-:Y:S11]  /*45a0*/  PLOP3.LUT P4, PT, P0, P4, PT, 0xf2, 0x2f ;  /* 0x00000000002f781c */ /* 0x000ff60000789e72 */
[----:B------:R-:W-:Y:S02]  /*45b0*/  @!UPT UIADD3 URZ, UPT, UPT, URZ, URZ, URZ ;  /* 0x000000fffffff290 */ /* 0x000fe4000fffe0ff */
[----:B--2---:R-:W-:Y:S05]  /*45c0*/  @!P4 IADD3 R8, P0, PT, R30, 0x580, RZ ;  /* 0x000005801e08c810 */ /* 0x004fea0007f1e0ff */
[----:B-1----:R-:W-:Y:S01]  /*45d0*/  @!P4 IMAD.X R2, RZ, RZ, R31, P0 ;  /* 0x000000ffff02c224 */ /* 0x002fe200000e061f */
[----:B---3--:R-:W-:Y:S07]  /*45e0*/  @!P2 BRA `(.L_x_83) ;  /* 0x0000004c001ca947 */ /* 0x008fee0003800000 */
.L_x_162:
[----:B------:R-:W2:Y:S01]  /*45f0*/  LDC.64 R12, c[0x0][0xb18] ;  /* 0x0002c600ff0c7b82 */ /* 0x000ea20000000a00 */
[----:B------:R-:W-:Y:S01]  /*4600*/  @!P4 R2UR UR8, R2 ;  /* 0x000000000208c2ca */ /* 0x000fe200000e0000 */
[----:B------:R-:W-:Y:S01]  /*4610*/  VOTEU.ALL UP0, P4 ;  /* 0x0000000000ff7886 */ /* 0x000fe20002000000 */
[----:B------:R-:W-:Y:S01]  /*4620*/  @!P4 R2UR UR9, R8 ;  /* 0x000000000809c2ca */ /* 0x000fe200000e0000 */
[----:B-1----:R-:W-:Y:S01]  /*4630*/  @!P4 IMAD.MOV.U32 R0, RZ, RZ, 0x2000 ;  /* 0x00002000ff00c424 */ /* 0x002fe200078e00ff */
[----:B------:R-:W-:Y:S03]  /*4640*/  UMOV UR10, 0x0 ;  /* 0x00000000000a7882 */ /* 0x000fe60000000000 */
[----:B------:R-:W1:Y:S01]  /*4650*/  @!P1 LDC R2, c[0x0][0xb0c] ;  /* 0x0002c300ff029b82 */ /* 0x000e620000000800 */
[----:B------:R-:W-:Y:S01]  /*4660*/  @!UP0 UIADD3 UR16, UPT, UPT, UR6, 0x200, URZ ;  /* 0x0000020006108890 */ /* 0x000fe2000fffe0ff */
[----:B------:R-:W-:Y:S01]  /*4670*/  @P3 SHF.R.U32.HI R26, RZ, 0x10, R21 ;  /* 0x00000010ff1a3819 */ /* 0x000fe20000011615 */
[----:B------:R-:W-:Y:S01]  /*4680*/  VOTEU.ALL UP0, P4 ;  /* 0x0000000000ff7886 */ /* 0x000fe20002000000 */
[----:B------:R-:W-:Y:S01]  /*4690*/  UMOV UR11, 0x10000000 ;  /* 0x10000000000b7882 */ /* 0x000fe20000000000 */
[----:B------:R-:W-:Y:S01]  /*46a0*/  UMOV UR20, UR36 ;  /* 0x0000002400147c82 */ /* 0x000fe20008000000 */
[----:B------:R-:W-:Y:S02]  /*46b0*/  VIADD R28, R28, 0x1 ;  /* 0x000000011c1c7836 */ /* 0x000fe40000000000 */
[----:B------:R-:W-:Y:S01]  /*46c0*/  IMAD.U32 R9, RZ, RZ, UR8 ;  /* 0x00000008ff097e24 */ /* 0x000fe2000f8e00ff */
[----:B------:R-:W-:Y:S01]  /*46d0*/  UPRMT UR8, UR37, 0x654, UR17 ;  /* 0x0000065425087896 */ /* 0x000fe20008000011 */
[----:B------:R-:W-:Y:S03]  /*46e0*/  IMAD.U32 R8, RZ, RZ, UR9 ;  /* 0x00000009ff087e24 */ /* 0x000fe6000f8e00ff */
[----:B------:R-:W-:Y:S02]  /*46f0*/  @!P4 R2UR UR15, R9 ;  /* 0x00000000090fc2ca */ /* 0x000fe400000e0000 */
[----:B------:R-:W-:Y:S02]  /*4700*/  @!P4 R2UR UR14, R8 ;  /* 0x00000000080ec2ca */ /* 0x000fe400000e0000 */
[----:B------:R-:W3:Y:S11]  /*4710*/  LDC.64 R8, c[0x0][0xb10] ;  /* 0x0002c400ff087b82 */ /* 0x000ef60000000a00 */
[----:B------:R1:W-:Y:S01]  /*4720*/  @!UP0 UTMALDG.3D [UR16], [UR14], desc[UR10] ;  /* 0x00000a100e0085b4 */ /* 0x0003e20008011000 */
[----:B------:R5:W-:Y:S01]  /*4730*/  @!P4 SYNCS.ARRIVE.TRANS64.RED.A0TR RZ, [UR6+0xc0], R0 ;  /* 0x0000c000ffffc9a7 */ /* 0x000be20008300406 */
[C---:B---3--:R-:W-:Y:S01]  /*4740*/  @!P1 IMAD.HI.U32 R8, R11.reuse, R8, RZ ;  /* 0x000000080b089227 */ /* 0x048fe200078e00ff */
[----:B--2---:R-:W-:Y:S02]  /*4750*/  @!P1 ISETP.NE.AND P0, PT, R12, 0x1, PT ;  /* 0x000000010c00980c */ /* 0x004fe40003f05270 */
[----:B-1----:R-:W-:Y:S01]  /*4760*/  @!P1 ISETP.NE.AND P2, PT, R2, 0x1, PT ;  /* 0x000000010200980c */ /* 0x002fe20003f45270 */
[----:B------:R-:W-:Y:S01]  /*4770*/  SYNCS.ARRIVE.TRANS64.RED.A1T0 RZ, [UR8], RZ ;  /* 0x000000ffffff79a7 */ /* 0x000fe20008100408 */
[C---:B------:R-:W-:Y:S01]  /*4780*/  @!P1 IMAD.HI.U32 R13, R10.reuse, R13, RZ ;  /* 0x0000000d0a0d9227 */ /* 0x040fe200078e00ff */
[----:B------:R-:W-:Y:S04]  /*4790*/  @!P1 SHF.R.U32.HI R8, RZ, R9, R8 ;  /* 0x00000009ff089219 */ /* 0x000fe80000011608 */
[----:B------:R-:W-:Y:S01]  /*47a0*/  @!P1 SEL R8, R11, R8, !P2 ;  /* 0x000000080b089207 */ /* 0x000fe20005000000 */
[----:B------:R-:W1:Y:S01]  /*47b0*/  SYNCS.PHASECHK.TRANS64.TRYWAIT P5, [UR6+0xd8], R14 ;  /* 0x0000d80eff0075a7 */ /* 0x000e6200080a1106 */
[----:B-----5:R-:W2:Y:S02]  /*47c0*/  @!P1 LDC R0, c[0x0][0xb20] ;  /* 0x0002c800ff009b82 */ /* 0x020ea40000000800 */
[----:B--2---:R-:W-:Y:S04]  /*47d0*/  @!P1 SHF.R.U32.HI R0, RZ, R0, R13 ;  /* 0x00000000ff009219 */ /* 0x004fe8000001160d */
[----:B------:R-:W-:Y:S05]  /*47e0*/  @!P1 SEL R9, R10, R0, !P0 ;  /* 0x000000000a099207 */ /* 0x000fea0004000000 */
[----:B------:R-:W-:Y:S02]  /*47f0*/  @!P1 IMAD.IADD R0, R9, 0x1, -R8 ;  /* 0x0000000109009824 */ /* 0x000fe400078e0a08 */
[----:B------:R-:W-:Y:S02]  /*4800*/  @!P1 IMAD.IADD R8, R8, 0x1, -R9 ;  /* 0x0000000108089824 */ /* 0x000fe400078e0a09 */
[----:B------:R-:W-:Y:S02]  /*4810*/  @!P1 IMAD R11, R0, R2, R11 ;  /* 0x00000002000b9224 */ /* 0x000fe400078e020b */
[----:B------:R-:W-:Y:S01]  /*4820*/  @!P1 IMAD R10, R8, R12, R10 ;  /* 0x0000000c080a9224 */ /* 0x000fe200078e020a */
[----:B-1----:R-:W-:Y:S06]  /*4830*/  @!P5 BRA `(.L_x_84) ;  /* 0x0000004800a0d947 */ /* 0x002fec0003800000 */
.L_x_164:
[----:B------:R-:W-:Y:S01]  /*4840*/  @!P4 IADD3 R2, P0, PT, R30, 0x580, RZ ;  /* 0x000005801e02c810 */ /* 0x000fe20007f1e0ff */
[----:B------:R-:W-:Y:S01]  /*4850*/  VOTEU.ALL UP0, P4 ;  /* 0x0000000000ff7886 */ /* 0x000fe20002000000 */
[----:B------:R-:W-:Y:S01]  /*4860*/  UMOV UR20, 0x0 ;  /* 0x0000000000147882 */ /* 0x000fe20000000000 */
[----:B------:R-:W-:Y:S01]  /*4870*/  UMOV UR21, 0x10000000 ;  /* 0x1000000000157882 */ /* 0x000fe20000000000 */
[----:B------:R-:W-:Y:S01]  /*4880*/  @!P4 R2UR UR9, R2 ;  /* 0x000000000209c2ca */ /* 0x000fe200000e0000 */
[----:B-1----:R-:W-:Y:S01]  /*4890*/  @!P4 IMAD.X R0, RZ, RZ, R31, P0 ;  /* 0x000000ffff00c224 */ /* 0x002fe200000e061f */
[----:B------:R-:W-:Y:S01]  /*48a0*/  @!UP0 UIADD3 UR10, UPT, UPT, UR18, 0x40, URZ ;  /* 0x00000040120a8890 */ /* 0x000fe2000fffe0ff */
[----:B------:R-:W-:Y:S01]  /*48b0*/  ISETP.NE.AND P0, PT, R28, 0x2, PT ;  /* 0x000000021c00780c */ /* 0x000fe20003f05270 */
[----:B------:R-:W-:Y:S01]  /*48c0*/  UMOV UR11, UR19 ;  /* 0x00000013000b7c82 */ /* 0x000fe20008000000 */
[----:B------:R-:W-:Y:S01]  /*48d0*/  UMOV UR12, UR36 ;  /* 0x00000024000c7c82 */ /* 0x000fe20008000000 */
[----:B------:R-:W-:Y:S01]  /*48e0*/  @!P4 R2UR UR8, R0 ;  /* 0x000000000008c2ca */ /* 0x000fe200000e0000 */
[----:B------:R-:W-:Y:S01]  /*48f0*/  IMAD.IADD R14, R10, 0x1, R168 ;  /* 0x000000010a0e7824 */ /* 0x000fe200078e02a8 */
[----:B------:R-:W-:Y:S01]  /*4900*/  @P3 R2UR UR36, R26 ;  /* 0x000000001a2432ca */ /* 0x000fe200000e0000 */
[----:B------:R-:W-:Y:S01]  /*4910*/  IMAD.IADD R15, R11, 0x1, R169 ;  /* 0x000000010b0f7824 */ /* 0x000fe200078e02a9 */
[----:B------:R-:W-:Y:S02]  /*4920*/  SEL R0, RZ, 0x1, P0 ;  /* 0x00000001ff007807 */ /* 0x000fe40000000000 */
[----:B------:R-:W-:Y:S01]  /*4930*/  LOP3.LUT R29, R29, 0x1, RZ, 0x3c, !PT ;  /* 0x000000011d1d7812 */ /* 0x000fe200078e3cff */
[----:B------:R-:W-:Y:S01]  /*4940*/  IMAD.U32 R8, RZ, RZ, UR9 ;  /* 0x00000009ff087e24 */ /* 0x000fe2000f8e00ff */
[----:B------:R-:W-:Y:S01]  /*4950*/  @!UP0 UIADD3 UR9, UPT, UPT, UR6, 0xc8, URZ ;  /* 0x000000c806098890 */ /* 0x000fe2000fffe0ff */
[----:B------:R-:W-:Y:S02]  /*4960*/  LOP3.LUT R27, R27, R0, RZ, 0x3c, !PT ;  /* 0x000000001b1b7212 */ /* 0x000fe400078e3cff */
[----:B------:R-:W-:Y:S02]  /*4970*/  SEL R28, R28, RZ, P0 ;  /* 0x000000ff1c1c7207 */ /* 0x000fe40000000000 */
[----:B------:R-:W-:Y:S01]  /*4980*/  IMAD.U32 R9, RZ, RZ, UR8 ;  /* 0x00000008ff097e24 */ /* 0x000fe2000f8e00ff */
[----:B------:R-:W-:Y:S01]  /*4990*/  @!P4 R2UR UR14, R8 ;  /* 0x00000000080ec2ca */ /* 0x000fe200000e0000 */
[----:B------:R-:W-:Y:S01]  /*49a0*/  @!UP0 UIADD3 UR8, UPT, UPT, UR6, 0x2200, URZ ;  /* 0x0000220006088890 */ /* 0x000fe2000fffe0ff */
[----:B------:R-:W-:Y:S02]  /*49b0*/  VOTEU.ALL UP0, P4 ;  /* 0x0000000000ff7886 */ /* 0x000fe40002000000 */
[----:B------:R-:W-:Y:S11]  /*49c0*/  @!P4 R2UR UR15, R9 ;  /* 0x00000000090fc2ca */ /* 0x000ff600000e0000 */
[----:B------:R-:W-:Y:S02]  /*49d0*/  @!UPT UIADD3 URZ, UPT, UPT, URZ, URZ, URZ ;  /* 0x000000fffffff290 */ /* 0x000fe4000fffe0ff */
[----:B------:R3:W-:Y:S01]  /*49e0*/  @!UP0 UTMALDG.3D [UR8], [UR14], desc[UR20] ;  /* 0x000014080e0085b4 */ /* 0x0007e20008011000 */
[----:B------:R3:W-:Y:S01]  /*49f0*/  @!P4 SYNCS.ARRIVE.TRANS64.RED.A0TR RZ, [UR6+0xc8], R25 ;  /* 0x0000c819ffffc9a7 */ /* 0x0007e20008300406 */
[----:B------:R-:W-:Y:S01]  /*4a00*/  UPLOP3.LUT UP0, UPT, UPT, UPT, UPT, 0x80, 0x8 ;  /* 0x000000000008789c */ /* 0x000fe20003f0f070 */
[----:B------:R-:W-:Y:S01]  /*4a10*/  SYNCS.ARRIVE.TRANS64.RED.A1T0 RZ, [UR7], RZ ;  /* 0x000000ffffff79a7 */ /* 0x000fe20008100407 */
[----:B------:R-:W-:Y:S09]  /*4a20*/  @P3 BRA `(.L_x_85) ;  /* 0xfffffff400543947 */ /* 0x000ff2000383ffff */
[----:B------:R-:W-:-:S04]  /*4a30*/  SHF.L.U32 R2, R29, 0x1f, RZ ;  /* 0x0000001f1d027819 */ /* 0x000fc800000006ff */
[----:B------:R-:W1:Y:S02]  /*4a40*/  SYNCS.PHASECHK.TRANS64.TRYWAIT P0, [UR6+0xd0], R2 ;  /* 0x0000d002ff0075a7 */ /* 0x000e640008001106 */
[----:B-1----:R-:W-:Y:S05]  /*4a50*/  @!P0 BRA `(.L_x_86) ;  /* 0x0000004800308947 */ /* 0x002fea0003800000 */
.L_x_166:
[----:B-1----:R-:W-:-:S07]  /*4a60*/  MOV R0, UR6 ;  /* 0x0000000600007c02 */ /* 0x002fce0008000f00 */
.L_x_87:
[----:B-1----:R-:W-:-:S04]  /*4a70*/  SHF.L.U32 R2, R29, 0x1f, RZ ;  /* 0x0000001f1d027819 */ /* 0x002fc800000006ff */
[----:B------:R1:W2:Y:S03]  /*4a80*/  SYNCS.PHASECHK.TRANS64.TRYWAIT P0, [R0+URZ+0xd8], R2 ;  /* 0x0000d802000075a7 */ /* 0x0002a600080011ff */
[----:B--2---:R-:W-:Y:S05]  /*4a90*/  @!P0 NANOSLEEP.SYNCS 0x989680 ;  /* 0x009896800000895d */ /* 0x004fea0003900000 */
[----:B------:R-:W2:Y:S02]  /*4aa0*/  @!P0 SYNCS.PHASECHK.TRANS64 P0, [R0+URZ+0xd8], R2 ;  /* 0x0000d802000085a7 */ /* 0x000ea400080010ff */
[----:B--23--:R-:W-:Y:S05]  /*4ab0*/  @P0 EXIT ;  /* 0x000000000000094d */ /* 0x00cfea0003800000 */
[----:B------:R-:W-:Y:S05]  /*4ac0*/  BRA `(.L_x_87) ;  /* 0xfffffffc00e87947 */ /* 0x000fea000383ffff */
.L_x_76:
[----:B------:R-:W-:-:S06]  /*4ad0*/  UISETP.GE.AND UP0, UPT, UR8, 0x4, UPT ;  /* 0x000000040800788c */ /* 0x000fcc000bf06270 */
[----:B------:R-:W-:-:S13]  /*4ae0*/  PLOP3.LUT P0, PT, PT, PT, UP0, 0x80, 0x8 ;  /* 0x000000000008781c */ /* 0x000fda0003f0f008 */
[----:B------:R-:W-:Y:S05]  /*4af0*/  @!P0 EXIT ;  /* 0x000000000000894d */ /* 0x000fea0003800000 */
[----:B------:R-:W-:Y:S01]  /*4b00*/  BAR.SYNC.DEFER_BLOCKING 0x6, 0xa0 ;  /* 0x0182800000007b1d */ /* 0x000fe20000010000 */
[C---:B------:R-:W-:Y:S01]  /*4b10*/  IMAD.SHL.U32 R3, R187.reuse, 0x40, RZ ;  /* 0x00000040bb037824 */ /* 0x040fe200078e00ff */
[----:B------:R-:W-:Y:S01]  /*4b20*/  LOP3.LUT R185, R2, 0x60, R187, 0xf8, !PT ;  /* 0x0000006002b97812 */ /* 0x000fe200078ef8bb */
[C---:B------:R-:W-:Y:S01]  /*4b30*/  IMAD.SHL.U32 R171, R187.reuse, 0x8, RZ ;  /* 0x00000008bbab7824 */ /* 0x040fe200078e00ff */
[C---:B------:R-:W-:Y:S01]  /*4b40*/  LOP3.LUT R190, R187.reuse, 0x60, RZ, 0xc0, !PT ;  /* 0x00000060bbbe7812 */ /* 0x040fe200078ec0ff */
[----:B------:R-:W-:Y:S01]  /*4b50*/  IMAD.U32 R156, R187, 0x10000, RZ ;  /* 0x00010000bb9c7824 */ /* 0x000fe200078e00ff */
[----:B------:R-:W-:Y:S02]  /*4b60*/  UMOV UR49, 0x400 ;  /* 0x0000040000317882 */ /* 0x000fe40000000000 */
[----:B------:R-:W1:Y:S01]  /*4b70*/  LDC R178, c[0x0][0x370] ;  /* 0x0000dc00ffb27b82 */ /* 0x000e620000000800 */
[----:B------:R-:W-:Y:S01]  /*4b80*/  ULEA UR49, UR37, UR49, 0x18 ;  /* 0x0000003125317291 */ /* 0x000fe2000f8ec0ff */
[----:B------:R-:W-:Y:S01]  /*4b90*/  LOP3.LUT R4, R3, 0x180, RZ, 0xc0, !PT ;  /* 0x0000018003047812 */ /* 0x000fe200078ec0ff */
[----:B------:R-:W-:Y:S01]  /*4ba0*/  IMAD.MOV.U32 R139, RZ, RZ, RZ ;  /* 0x000000ffff8b7224 */ /* 0x000fe200078e00ff */
[----:B------:R-:W-:Y:S01]  /*4bb0*/  LOP3.LUT R188, R187, 0x2, RZ, 0xc0, !PT ;  /* 0x00000002bbbc7812 */ /* 0x000fe200078ec0ff */
[----:B------:R-:W-:Y:S01]  /*4bc0*/  UIADD3 UR4, UPT, UPT, UR49, 0x4200, URZ ;  /* 0x0000420031047890 */ /* 0x000fe2000fffe0ff */
[----:B------:R-:W-:-:S02]  /*4bd0*/  LOP3.LUT R171, R4, 0x30, R171, 0xf8, !PT ;  /* 0x0000003004ab7812 */ /* 0x000fc400078ef8ab */
[----:B------:R-:W-:Y:S01]  /*4be0*/  CS2R R182, SRZ ;  /* 0x0000000000b67805 */ /* 0x000fe2000001ff00 */
[----:B------:R-:W2:Y:S01]  /*4bf0*/  LDC R74, c[0x0][0xb0c] ;  /* 0x0002c300ff4a7b82 */ /* 0x000ea20000000800 */
[----:B------:R-:W-:Y:S01]  /*4c00*/  LOP3.LUT R156, R156, 0x600000, RZ, 0xc0, !PT ;  /* 0x006000009c9c7812 */ /* 0x000fe200078ec0ff */
[----:B------:R-:W-:Y:S01]  /*4c10*/  IMAD.MOV.U32 R192, RZ, RZ, RZ ;  /* 0x000000ffffc07224 */ /* 0x000fe200078e00ff */
[----:B------:R-:W-:Y:S02]  /*4c20*/  LOP3.LUT R171, R171, 0x1e40, R3, 0xf8, !PT ;  /* 0x00001e40abab7812 */ /* 0x000fe400078ef803 */
[----:B------:R-:W-:Y:S02]  /*4c30*/  CS2R R180, SRZ ;  /* 0x0000000000b47805 */ /* 0x000fe4000001ff00 */
[----:B------:R-:W-:Y:S01]  /*4c40*/  LOP3.LUT R187, R187, 0x4, RZ, 0xc0, !PT ;  /* 0x00000004bbbb7812 */ /* 0x000fe200078ec0ff */
[----:B------:R-:W-:Y:S01]  /*4c50*/  IMAD.MOV R176, RZ, RZ, -R188 ;  /* 0x000000ffffb07224 */ /* 0x000fe200078e0abc */
[----:B------:R-:W4:Y:S01]  /*4c60*/  LDCU.64 UR52, c[0x0][0x348] ;  /* 0x00006900ff3477ac */ /* 0x000f220008000a00 */
[----:B------:R-:W1:Y:S01]  /*4c70*/  LDC R173, c[0x0][0xb20] ;  /* 0x0002c800ffad7b82 */ /* 0x000e620000000800 */
[----:B------:R-:W3:Y:S01]  /*4c80*/  LDS R0, [UR49+0x1a0] ;  /* 0x0001a031ff007984 */ /* 0x000ee20008000800 */
[----:B------:R-:W-:Y:S01]  /*4c90*/  VIADD R186, R171, UR49 ;  /* 0x00000031abba7c36 */ /* 0x000fe20008000000 */
[----:B------:R-:W-:Y:S01]  /*4ca0*/  IADD3 R184, PT, PT, -R187, 0x2, RZ ;  /* 0x00000002bbb87810 */ /* 0x000fe20007ffe1ff */
[----:B------:R-:W-:Y:S01]  /*4cb0*/  IMAD.MOV R175, RZ, RZ, -R187 ;  /* 0x000000ffffaf7224 */ /* 0x000fe200078e0abb */
[----:B------:R-:W1:Y:S01]  /*4cc0*/  LDCU UR50, c[0x0][0x384] ;  /* 0x00007080ff3277ac */ /* 0x000e620008000800 */
[----:B------:R-:W-:-:S02]  /*4cd0*/  IMAD.U32 R189, RZ, RZ, UR4 ;  /* 0x00000004ffbd7e24 */ /* 0x000fc4000f8e00ff */
[----:B------:R-:W1:Y:S01]  /*4ce0*/  LDC R73, c[0x0][0xb30] ;  /* 0x0002cc00ff497b82 */ /* 0x000e620000000800 */
[----:B------:R-:W-:Y:S01]  /*4cf0*/  VIADD R186, R186, 0x200 ;  /* 0x00000200baba7836 */ /* 0x000fe20000000000 */
[----:B------:R-:W1:Y:S01]  /*4d00*/  LDCU.64 UR38, c[0x0][0x888] ;  /* 0x00011100ff2677ac */ /* 0x000e620008000a00 */
[----:B------:R-:W1:Y:S05]  /*4d10*/  LDCU.64 UR44, c[0x0][0x8c0] ;  /* 0x00011800ff2c77ac */ /* 0x000e6a0008000a00 */
[----:B------:R-:W1:Y:S01]  /*4d20*/  LDC R174, c[0x0][0x388] ;  /* 0x0000e200ffae7b82 */ /* 0x000e620000000800 */
[----:B------:R-:W-:-:S07]  /*4d30*/  UIADD3 UR48, UPT, UPT, UR49, 0x200, URZ ;  /* 0x0000020031307890 */ /* 0x000fce000fffe0ff */
[----:B------:R-:W1:Y:S08]  /*4d40*/  LDC.64 R166, c[0x0][0xb10] ;  /* 0x0002c400ffa67b82 */ /* 0x000e700000000a00 */
[----:B------:R-:W1:Y:S08]  /*4d50*/  LDC.64 R70, c[0x0][0xb18] ;  /* 0x0002c600ff467b82 */ /* 0x000e700000000a00 */
[----:B------:R-:W1:Y:S01]  /*4d60*/  LDC.64 R162, c[0x0][0x888] ;  /* 0x00022200ffa27b82 */ /* 0x000e620000000a00 */
[----:B---3--:R-:W-:-:S07]  /*4d70*/  IMAD.IADD R156, R0, 0x1, R156 ;  /* 0x00000001009c7824 */ /* 0x008fce00078e029c */
[----:B------:R-:W3:Y:S08]  /*4d80*/  LDC.64 R68, c[0x0][0xb28] ;  /* 0x0002ca00ff447b82 */ /* 0x000ef00000000a00 */
[----:B------:R-:W1:Y:S08]  /*4d90*/  LDC.64 R164, c[0x0][0x890] ;  /* 0x00022400ffa47b82 */ /* 0x000e700000000a00 */
[----:B------:R-:W1:Y:S08]  /*4da0*/  LDC.64 R160, c[0x0][0x8b0] ;  /* 0x00022c00ffa07b82 */ /* 0x000e700000000a00 */
[----:B------:R-:W1:Y:S08]  /*4db0*/  LDC.64 R158, c[0x0][0x8a8] ;  /* 0x00022a00ff9e7b82 */ /* 0x000e700000000a00 */
[----:B--2-4-:R-:W1:Y:S02]  /*4dc0*/  LDC R177, c[0x0][0x374] ;  /* 0x0000dd00ffb17b82 */ /* 0x014e640000000800 */
.L_x_115:
[----:B------:R-:W-:Y:S02]  /*4dd0*/  LEA R0, R192, UR49, 0x3 ;  /* 0x00000031c0007c11 */ /* 0x000fe4000f8e18ff */
[----:B------:R-:W-:Y:S02]  /*4de0*/  SHF.L.U32 R2, R182, 0x1f, RZ ;  /* 0x0000001fb6027819 */ /* 0x000fe400000006ff */
[----:B------:R-:W-:Y:S02]  /*4df0*/  LEA R16, R192, UR49, 0x4 ;  /* 0x00000031c0107c11 */ /* 0x000fe4000f8e20ff */
[----:B------:R-:W2:Y:S02]  /*4e00*/  SYNCS.PHASECHK.TRANS64.TRYWAIT P0, [R0+URZ+0xf0], R2 ;  /* 0x0000f002000075a7 */ /* 0x000ea400080011ff */
[----:B-12---:R-:W-:Y:S05]  /*4e10*/  @!P0 BRA `(.L_x_88) ;  /* 0x0000004400588947 */ /* 0x006fea0003800000 */
.L_x_167:
[----:B------:R-:W4:Y:S01]  /*4e20*/  LDC.64 R10, c[0x0][0xb10] ;  /* 0x0002c400ff0a7b82 */ /* 0x000f220000000a00 */
[----:B------:R-:W3:Y:S01]  /*4e30*/  LDS.128 R16, [R16+0x180] ;  /* 0x0001800010107984 */ /* 0x000ee20000000c00 */
[----:B-1----:R-:W-:Y:S01]  /*4e40*/  ISETP.NE.AND P1, PT, R73, 0x1, PT ;  /* 0x000000014900780c */ /* 0x002fe20003f25270 */
[----:B--2---:R-:W-:Y:S01]  /*4e50*/  VIADD R0, R0, 0x100 ;  /* 0x0000010000007836 */ /* 0x004fe20000000000 */
[----:B------:R-:W-:Y:S04]  /*4e60*/  ISETP.GE.AND P0, PT, R72, 0x1, PT ;  /* 0x000000014800780c */ /* 0x000fe80003f06270 */
[----:B------:R-:W1:Y:S01]  /*4e70*/  LDC.64 R8, c[0x0][0xb18] ;  /* 0x0002c600ff087b82 */ /* 0x000e620000000a00 */
[----:B------:R-:W-:Y:S01]  /*4e80*/  PRMT R0, RZ, 0x654, R0 ;  /* 0x00000654ff007816 */ /* 0x000fe20000000000 */
[----:B------:R-:W-:Y:S01]  /*4e90*/  @!PT LDS RZ, [RZ] ;  /* 0x00000000fffff984 */ /* 0x000fe20000000800 */
[----:B------:R-:W-:Y:S01]  /*4ea0*/  @!PT LDS RZ, [RZ] ;  /* 0x00000000fffff984 */ /* 0x000fe20000000800 */
[----:B------:R-:W-:Y:S01]  /*4eb0*/  @!PT LDS RZ, [RZ] ;  /* 0x00000000fffff984 */ /* 0x000fe20000000800 */
[----:B------:R-:W-:Y:S01]  /*4ec0*/  @!PT LDS RZ, [RZ] ;  /* 0x00000000fffff984 */ /* 0x000fe20000000800 */
[----:B------:R2:W-:Y:S06]  /*4ed0*/  MEMBAR.ALL.CTA ;  /* 0x0000000000007992 */ /* 0x0005ec0000008000 */
[----:B--2---:R-:W2:Y:S01]  /*4ee0*/  FENCE.VIEW.ASYNC.S ;  /* 0x00000000000073c6 */ /* 0x004ea20000000000 */
[----:B------:R-:W1:Y:S08]  /*4ef0*/  @!P1 LDC R12, c[0x0][0xb20] ;  /* 0x0002c800ff0c9b82 */ /* 0x000e700000000800 */
[----:B------:R-:W1:Y:S01]  /*4f00*/  @!P1 LDC R7, c[0x0][0xb0c] ;  /* 0x0002c300ff079b82 */ /* 0x000e620000000800 */
[----:B--2---:R2:W-:Y:S01]  /*4f10*/  SYNCS.ARRIVE.TRANS64.RED.A1T0 RZ, [R0+URZ], RZ ;  /* 0x000000ff00ff79a7 */ /* 0x0045e200081004ff */
[----:B---3--:R-:W-:Y:S04]  /*4f20*/  LOP3.LUT P4, RZ, R18, 0x1, RZ, 0xc0, !PT ;  /* 0x0000000112ff7812 */ /* 0x008fe8000788c0ff */
[----:B------:R-:W-:Y:S09]  /*4f30*/  P2R R191, PR, RZ, 0x10 ;  /* 0x00000010ffbf7803 */ /* 0x000ff20000000000 */
[----:B------:R-:W-:Y:S02]  /*4f40*/  @P4 MOV R76, R16 ;  /* 0x00000010004c4202 */ /* 0x000fe40000000f00 */
[----:B------:R-:W-:Y:S01]  /*4f50*/  @P4 LOP3.LUT R75, R17, 0xffff, RZ, 0xc0, !PT ;  /* 0x0000ffff114b4812 */ /* 0x000fe200078ec0ff */
[----:B--2-4-:R-:W-:Y:S06]  /*4f60*/  @!P0 BRA `(.L_x_89) ;  /* 0x0000000000a48947 */ /* 0x014fec0003800000 */
[----:B------:R-:W-:Y:S01]  /*4f70*/  IMAD.HI.U32 R0, R177, R71, RZ ;  /* 0x00000047b1007227 */ /* 0x000fe200078e00ff */
[----:B------:R-:W-:Y:S02]  /*4f80*/  ISETP.NE.AND P0, PT, R70, 0x1, PT ;  /* 0x000000014600780c */ /* 0x000fe40003f05270 */
[----:B------:R-:W-:Y:S01]  /*4f90*/  ISETP.NE.AND P2, PT, R72, 0x1, PT ;  /* 0x000000014800780c */ /* 0x000fe20003f45270 */
[----:B------:R-:W-:Y:S01]  /*4fa0*/  IMAD.HI.U32 R4, R178, R166, RZ ;  /* 0x000000a6b2047227 */ /* 0x000fe200078e00ff */
[----:B------:R-:W-:Y:S02]  /*4fb0*/  SHF.R.U32.HI R0, RZ, R173, R0 ;  /* 0x000000adff007219 */ /* 0x000fe40000011600 */
[----:B------:R-:W-:Y:S01]  /*4fc0*/  ISETP.NE.AND P3, PT, R74, 0x1, PT ;  /* 0x000000014a00780c */ /* 0x000fe20003f65270 */
[----:B------:R-:W-:Y:S01]  /*4fd0*/  IMAD.HI.U32 R6, R75, R71, RZ ;  /* 0x000000474b067227 */ /* 0x000fe200078e00ff */
[-C--:B------:R-:W-:Y:S02]  /*4fe0*/  SHF.R.U32.HI R4, RZ, R167.reuse, R4 ;  /* 0x000000a7ff047219 */ /* 0x080fe40000011604 */
[----:B------:R-:W-:Y:S01]  /*4ff0*/  SEL R0, R177, R0, !P0 ;  /* 0x00000000b1007207 */ /* 0x000fe20004000000 */
[----:B------:R-:W-:Y:S01]  /*5000*/  IMAD.HI.U32 R5, R76, R166, RZ ;  /* 0x000000a64c057227 */ /* 0x000fe200078e00ff */
[----:B------:R-:W-:Y:S03]  /*5010*/  SEL R4, R178, R4, !P3 ;  /* 0x00000004b2047207 */ /* 0x000fe60005800000 */
[-C--:B------:R-:W-:Y:S01]  /*5020*/  IMAD.HI.U32 R3, R0, R68.reuse, RZ ;  /* 0x0000004400037227 */ /* 0x080fe200078e00ff */
[----:B------:R-:W-:Y:S03]  /*5030*/  SHF.R.U32.HI R5, RZ, R167, R5 ;  /* 0x000000a7ff057219 */ /* 0x000fe60000011605 */
[----:B------:R-:W-:Y:S01]  /*5040*/  IMAD.HI.U32 R2, R4, R68, RZ ;  /* 0x0000004404027227 */ /* 0x000fe200078e00ff */
[----:B------:R-:W-:Y:S02]  /*5050*/  @P2 SHF.R.U32.HI R0, RZ, R69, R3 ;  /* 0x00000045ff002219 */ /* 0x000fe40000011603 */
[----:B------:R-:W-:Y:S02]  /*5060*/  SHF.R.U32.HI R3, RZ, R173, R6 ;  /* 0x000000adff037219 */ /* 0x000fe40000011606 */
[----:B------:R-:W-:Y:S01]  /*5070*/  @P2 SHF.R.U32.HI R4, RZ, R69, R2 ;  /* 0x00000045ff042219 */ /* 0x000fe20000011602 */
[----:B------:R-:W-:Y:S01]  /*5080*/  IMAD R0, R72, R0, RZ ;  /* 0x0000000048007224 */ /* 0x000fe200078e02ff */
[----:B------:R-:W-:Y:S02]  /*5090*/  SEL R3, R75, R3, !P0 ;  /* 0x000000034b037207 */ /* 0x000fe40004000000 */
[----:B------:R-:W-:Y:S01]  /*50a0*/  SEL R2, R76, R5, !P3 ;  /* 0x000000054c027207 */ /* 0x000fe20005800000 */
[----:B------:R-:W-:Y:S01]  /*50b0*/  IMAD R5, R72, R4, RZ ;  /* 0x0000000448057224 */ /* 0x000fe200078e02ff */
[C---:B------:R-:W-:Y:S01]  /*50c0*/  ISETP.GE.AND P0, PT, R3.reuse, R0, PT ;  /* 0x000000000300720c */ /* 0x040fe20003f06270 */
[C---:B------:R-:W-:Y:S03]  /*50d0*/  IMAD.HI.U32 R0, R3.reuse, R68, RZ ;  /* 0x0000004403007227 */ /* 0x040fe600078e00ff */
[C---:B------:R-:W-:Y:S02]  /*50e0*/  ISETP.GE.OR P0, PT, R2.reuse, R5, P0 ;  /* 0x000000050200720c */ /* 0x040fe40000706670 */
[----:B------:R-:W-:Y:S04]  /*50f0*/  SHF.R.U32.HI R0, RZ, R69, R0 ;  /* 0x00000045ff007219 */ /* 0x000fe80000011600 */
[C---:B------:R-:W-:Y:S05]  /*5100*/  SEL R6, R3.reuse, R0, !P2 ;  /* 0x0000000003067207 */ /* 0x040fea0005000000 */
        /* <DEDUP_REMOVED lines=14> */
[----:B------:R-:W-:Y:S07]  /*51f0*/  IMAD R75, R3, R70, R75 ;  /* 0x00000046034b7224 */ /* 0x000fee00078e024b */
.L_x_89:
[----:B-1----:R-:W-:Y:S01]  /*5200*/  @!P1 ISETP.NE.AND P0, PT, R8, 0x1, PT ;  /* 0x000000010800980c */ /* 0x002fe20003f05270 */
[----:B------:R-:W-:Y:S01]  /*5210*/  @!P1 IMAD.HI.U32 R0, R76, R10, RZ ;  /* 0x0000000a4c009227 */ /* 0x000fe200078e00ff */
[----:B------:R-:W-:Y:S01]  /*5220*/  @!P1 ISETP.NE.AND P2, PT, R7, 0x1, PT ;  /* 0x000000010700980c */ /* 0x000fe20003f45270 */
[----:B------:R-:W-:Y:S01]  /*5230*/  ULOP3.LUT UP0, URZ, UR48, 0x1b0, URZ, 0xc0, !UPT ;  /* 0x000001b030ff7892 */ /* 0x000fe2000f80c0ff */
[----:B------:R-:W-:Y:S01]  /*5240*/  R2UR UR42, R15 ;  /* 0x000000000f2a72ca */ /* 0x000fe200000e0000 */
[C---:B------:R-:W-:Y:S01]  /*5250*/  @!P1 IMAD.HI.U32 R2, R75.reuse, R9, RZ ;  /* 0x000000094b029227 */ /* 0x040fe200078e00ff */
[----:B------:R-:W-:Y:S02]  /*5260*/  @!P1 SHF.R.U32.HI R0, RZ, R11, R0 ;  /* 0x0000000bff009219 */ /* 0x000fe40000011600 */
[----:B------:R-:W-:Y:S01]  /*5270*/  R2UR UR41, R14 ;  /* 0x000000000e2972ca */ /* 0x000fe200000e0000 */
[----:B------:R-:W-:Y:S01]  /*5280*/  VIADD R192, R192, 0x1 ;  /* 0x00000001c0c07836 */ /* 0x000fe20000000000 */
[----:B------:R-:W-:Y:S02]  /*5290*/  @!P1 SHF.R.U32.HI R2, RZ, R12, R2 ;  /* 0x0000000cff029219 */ /* 0x000fe40000011602 */
[----:B------:R-:W-:Y:S02]  /*52a0*/  @!P1 SEL R3, R76, R0, !P2 ;  /* 0x000000004c039207 */ /* 0x000fe40005000000 */
[----:B------:R-:W-:Y:S02]  /*52b0*/  @!P1 SEL R2, R75, R2, !P0 ;  /* 0x000000024b029207 */ /* 0x000fe40004000000 */
[----:B------:R-:W-:Y:S01]  /*52c0*/  @P4 SHF.R.U32.HI R179, RZ, 0x10, R17 ;  /* 0x00000010ffb34819 */ /* 0x000fe20000011611 */
[----:B------:R-:W-:Y:S02]  /*52d0*/  USHF.L.U32 UR42, UR42, 0x7, URZ ;  /* 0x000000072a2a7899 */ /* 0x000fe400080006ff */
[----:B------:R-:W-:Y:S02]  /*52e0*/  @!P1 IMAD.IADD R0, R2, 0x1, -R3 ;  /* 0x0000000102009824 */ /* 0x000fe400078e0a03 */
[----:B------:R-:W-:Y:S01]  /*52f0*/  @!P1 IMAD.IADD R2, R3, 0x1, -R2 ;  /* 0x0000000103029824 */ /* 0x000fe200078e0a02 */
[----:B------:R-:W-:Y:S01]  /*5300*/  USHF.L.U32 UR41, UR41, 0x7, URZ ;  /* 0x0000000729297899 */ /* 0x000fe200080006ff */
[----:B------:R-:W-:Y:S02]  /*5310*/  @!P1 IMAD R76, R0, R7, R76 ;  /* 0x00000007004c9224 */ /* 0x000fe400078e024c */
[----:B------:R-:W-:Y:S01]  /*5320*/  @!P1 IMAD R75, R2, R8, R75 ;  /* 0x00000008024b9224 */ /* 0x000fe200078e024b */
[----:B------:R-:W-:Y:S08]  /*5330*/  BRA.U !UP0, `(.L_x_90) ;  /* 0x0000000108407547 */ /* 0x000ff0000b800000 */
[----:B------:R-:W1:Y:S01]  /*5340*/  LDCU.64 UR8, c[0x4][0x80] ;  /* 0x01001000ff0877ac */ /* 0x000e620008000a00 */
[----:B------:R-:W-:Y:S01]  /*5350*/  MOV R3, 0x0 ;  /* 0x0000000000037802 */ /* 0x000fe20000000f00 */
[----:B------:R-:W-:Y:S02]  /*5360*/  HFMA2 R12, -RZ, RZ, 0, 5.9604644775390625e-08 ;  /* 0x00000001ff0c7431 */ /* 0x000fe400000001ff */
[----:B------:R-:W-:Y:S02]  /*5370*/  IMAD.MOV.U32 R8, RZ, RZ, 0x70 ;  /* 0x00000070ff087424 */ /* 0x000fe400078e00ff */
[----:B------:R-:W-:Y:S01]  /*5380*/  IMAD.MOV.U32 R13, RZ, RZ, RZ ;  /* 0x000000ffff0d7224 */ /* 0x000fe200078e00ff */
[----:B------:R-:W2:Y:S01]  /*5390*/  LDCU.64 UR6, c[0x4][0x88] ;  /* 0x01001100ff0677ac */ /* 0x000ea20008000a00 */
[----:B------:R-:W3:Y:S01]  /*53a0*/  LDC.64 R2, c[0x4][R3] ;  /* 0x0100000003027b82 */ /* 0x000ee20000000a00 */
[----:B------:R-:W4:Y:S01]  /*53b0*/  LDCU.64 UR4, c[0x4][0x8] ;  /* 0x01000100ff0477ac */ /* 0x000f220008000a00 */
[----:B-1----:R-:W-:Y:S01]  /*53c0*/  MOV R5, UR9 ;  /* 0x0000000900057c02 */ /* 0x002fe20008000f00 */
[----:B------:R-:W-:Y:S01]  /*53d0*/  IMAD.U32 R4, RZ, RZ, UR8 ;  /* 0x00000008ff047e24 */ /* 0x000fe2000f8e00ff */
[----:B--2---:R-:W-:Y:S01]  /*53e0*/  MOV R7, UR7 ;  /* 0x0000000700077c02 */ /* 0x004fe20008000f00 */
[----:B------:R-:W-:Y:S01]  /*53f0*/  IMAD.U32 R6, RZ, RZ, UR6 ;  /* 0x00000006ff067e24 */ /* 0x000fe2000f8e00ff */
[----:B----4-:R-:W-:Y:S01]  /*5400*/  MOV R11, UR5 ;  /* 0x00000005000b7c02 */ /* 0x010fe20008000f00 */
[----:B------:R-:W-:Y:S02]  /*5410*/  IMAD.U32 R10, RZ, RZ, UR4 ;  /* 0x00000004ff0a7e24 */ /* 0x000fe4000f8e00ff */
[----:B------:R-:W-:Y:S07]  /*5420*/  LEPC R20, `(.L_x_90) ;  /* 0x000000001014794e */ /* 0x000fee0000000000 */
[----:B---3-5:R-:W-:Y:S05]  /*5430*/  CALL.ABS.NOINC R2 ;  /* 0x0000000002007343 */ /* 0x028fea0003c00000 */
.L_x_90:
[----:B------:R-:W-:Y:S01]  /*5440*/  LOP3.LUT P0, RZ, R189, 0x1b0, RZ, 0xc0, !PT ;  /* 0x000001b0bdff7812 */ /* 0x000fe2000780c0ff */
[----:B------:R-:W-:Y:S11]  /*5450*/  BSSY.RECONVERGENT B6, `(.L_x_91) ;  /* 0x0000013000067945 */ /* 0x000ff60003800200 */
[----:B------:R-:W-:Y:S01]  /*5460*/  @!UPT UIADD3 URZ, UPT, UPT, URZ, URZ, URZ ;  /* 0x000000fffffff290 */ /* 0x000fe2000fffe0ff */
[----:B------:R-:W-:Y:S05]  /*5470*/  @!P0 BRA `(.L_x_92) ;  /* 0x0000000000408947 */ /* 0x000fea0003800000 */
        /* <DEDUP_REMOVED lines=16> */
.L_x_92:
[----:B------:R-:W-:Y:S05]  /*5580*/  BSYNC.RECONVERGENT B6 ;  /* 0x0000000000067941 */ /* 0x000fea0003800200 */
.L_x_91:
[----:B------:R-:W-:Y:S02]  /*5590*/  ISETP.NE.U32.AND P0, PT, RZ, UR38, PT ;  /* 0x00000026ff007c0c */ /* 0x000fe4000bf05070 */
[C---:B------:R-:W-:Y:S02]  /*55a0*/  ISETP.NE.U32.AND P4, PT, R164.reuse, RZ, PT ;  /* 0x000000ffa400720c */ /* 0x040fe40003f85070 */
[----:B------:R-:W-:Y:S02]  /*55b0*/  ISETP.NE.U32.AND P1, PT, R164, RZ, PT ;  /* 0x000000ffa400720c */ /* 0x000fe40003f25070 */
[----:B------:R-:W-:Y:S02]  /*55c0*/  ISETP.NE.AND.EX P0, PT, RZ, UR39, PT, P0 ;  /* 0x00000027ff007c0c */ /* 0x000fe4000bf05300 */
[C---:B------:R-:W-:Y:S02]  /*55d0*/  ISETP.NE.AND.EX P4, PT, R165.reuse, RZ, PT, P4 ;  /* 0x000000ffa500720c */ /* 0x040fe40003f85340 */
[----:B------:R-:W-:Y:S02]  /*55e0*/  ISETP.NE.AND.EX P1, PT, R165, RZ, P0, P1 ;  /* 0x000000ffa500720c */ /* 0x000fe40000725310 */
[----:B------:R-:W-:Y:S02]  /*55f0*/  ISETP.NE.U32.AND P5, PT, R160, RZ, PT ;  /* 0x000000ffa000720c */ /* 0x000fe40003fa5070 */
[----:B------:R-:W-:Y:S02]  /*5600*/  ISETP.NE.U32.AND P2, PT, RZ, UR38, PT ;  /* 0x00000026ff007c0c */ /* 0x000fe4000bf45070 */
[----:B------:R-:W-:Y:S02]  /*5610*/  PLOP3.LUT P0, PT, PT, PT, PT, 0x8, 0x80 ;  /* 0x000000000080781c */ /* 0x000fe40003f0e170 */
[----:B------:R-:W-:Y:S02]  /*5620*/  ISETP.NE.AND.EX P5, PT, R161, RZ, PT, P5 ;  /* 0x000000ffa100720c */ /* 0x000fe40003fa5350 */
[----:B------:R-:W-:Y:S03]  /*5630*/  ISETP.NE.AND.EX P2, PT, RZ, UR39, PT, P2 ;  /* 0x00000027ff007c0c */ /* 0x000fe6000bf45320 */
[----:B------:R-:W-:Y:S01]  /*5640*/  @!P1 PLOP3.LUT P0, PT, P4, PT, PT, 0x80, 0x8 ;  /* 0x000000000008981c */ /* 0x000fe2000270f070 */
[----:B------:R-:W-:Y:S01]  /*5650*/  @!UPT UIADD3 URZ, UPT, UPT, URZ, URZ, URZ ;  /* 0x000000fffffff290 */ /* 0x000fe2000fffe0ff */
[----:B------:R-:W-:Y:S11]  /*5660*/  @!P4 BRA `(.L_x_93) ;  /* 0x00000000002cc947 */ /* 0x000ff60003800000 */
[----:B------:R-:W-:Y:S01]  /*5670*/  ISETP.NE.U32.AND P3, PT, R162, RZ, PT ;  /* 0x000000ffa200720c */ /* 0x000fe20003f65070 */
[----:B------:R-:W-:Y:S03]  /*5680*/  IMAD.MOV.U32 R170, RZ, RZ, 0x1 ;  /* 0x00000001ffaa7424 */ /* 0x000fe600078e00ff */
[----:B------:R-:W-:Y:S11]  /*5690*/  ISETP.NE.AND.EX P3, PT, R163, RZ, PT, P3 ;  /* 0x000000ffa300720c */ /* 0x000ff60003f65330 */
[----:B------:R-:W-:Y:S02]  /*56a0*/  @!UPT UIADD3 URZ, UPT, UPT, URZ, URZ, URZ ;  /* 0x000000fffffff290 */ /* 0x000fe4000fffe0ff */
[----:B------:R-:W1:Y:S01]  /*56b0*/  @P3 LDC.64 R2, c[0x0][0x888] ;  /* 0x00022200ff023b82 */ /* 0x000e620000000a00 */
[----:B------:R-:W-:Y:S04]  /*56c0*/  @P3 IMAD R0, R164, UR36, RZ ;  /* 0x00000024a4003c24 */ /* 0x000fe8000f8e02ff */
[----:B-1----:R-:W-:Y:S04]  /*56d0*/  @P3 IMAD.WIDE R2, R0, 0x4, R2 ;  /* 0x0000000400023825 */ /* 0x002fe800078e0202 */
[----:B------:R-:W-:Y:S01]  /*56e0*/  HFMA2 R0, -RZ, RZ, 0, 5.9604644775390625e-08 ;  /* 0x00000001ff007431 */ /* 0x000fe200000001ff */
[----:B-----5:R1:W5:Y:S04]  /*56f0*/  @P3 LDG.E R79, desc[UR46][R2.64] ;  /* 0x0000002e024f3981 */ /* 0x020368000c1e1900 */
[----:B------:R-:W-:Y:S01]  /*5700*/  @!P3 PRMT R170, R0, 0x7610, R170 ;  /* 0x0000761000aab816 */ /* 0x000fe200000000aa */
[----:B-1----:R-:W2:Y:S06]  /*5710*/  @!P3 LDC R79, c[0x0][0x880] ;  /* 0x00022000ff4fbb82 */ /* 0x002eac0000000800 */
.L_x_93:
[----:B------:R-:W-:Y:S05]  /*5720*/  @!P5 BRA `(.L_x_94) ;  /* 0x000000000020d947 */ /* 0x000fea0003800000 */
[----:B------:R-:W-:Y:S04]  /*5730*/  ISETP.NE.U32.AND P3, PT, R158, RZ, PT ;  /* 0x000000ff9e00720c */ /* 0x000fe80003f65070 */
[----:B------:R-:W-:Y:S11]  /*5740*/  ISETP.NE.AND.EX P3, PT, R159, RZ, PT, P3 ;  /* 0x000000ff9f00720c */ /* 0x000ff60003f65330 */
[----:B------:R-:W-:Y:S02]  /*5750*/  @!UPT UIADD3 URZ, UPT, UPT, URZ, URZ, URZ ;  /* 0x000000fffffff290 */ /* 0x000fe4000fffe0ff */
[----:B------:R-:W1:Y:S01]  /*5760*/  @P3 LDC.64 R2, c[0x0][0x8a8] ;  /* 0x00022a00ff023b82 */ /* 0x000e620000000a00 */
[----:B------:R-:W-:Y:S04]  /*5770*/  @P3 IMAD R0, R160, UR36, RZ ;  /* 0x00000024a0003c24 */ /* 0x000fe8000f8e02ff */
[----:B-1----:R-:W-:Y:S05]  /*5780*/  @P3 IMAD.WIDE R2, R0, 0x4, R2 ;  /* 0x0000000400023825 */ /* 0x002fea00078e0202 */
[----:B-----5:R1:W5:Y:S02]  /*5790*/  @P3 LDG.E R77, desc[UR46][R2.64] ;  /* 0x0000002e024d3981 */ /* 0x020364000c1e1900 */
[----:B-1----:R-:W3:Y:S02]  /*57a0*/  @!P3 LDC R77, c[0x0][0x8a0] ;  /* 0x00022800ff4dbb82 */ /* 0x002ee40000000800 */
.L_x_94:
[----:B--2--5:R-:W-:Y:S01]  /*57b0*/  FSETP.NEU.AND P3, PT, R79, RZ, PT ;  /* 0x000000ff4f00720b */ /* 0x024fe20003f6d000 */
[----:B------:R-:W1:Y:S01]  /*57c0*/  LDCU UR4, c[0x0][0x8c8] ;  /* 0x00011900ff0477ac */ /* 0x000e620008000800 */
[----:B------:R-:W-:Y:S02]  /*57d0*/  SEL R5, RZ, 0xffffffff, P2 ;  /* 0xffffffffff057807 */ /* 0x000fe40001000000 */
[----:B------:R-:W-:Y:S01]  /*57e0*/  LOP3.LUT P2, RZ, R170, 0xff, RZ, 0xc0, !PT ;  /* 0x000000ffaaff7812 */ /* 0x000fe2000784c0ff */
[----:B------:R-:W-:Y:S01]  /*57f0*/  UISETP.NE.U32.AND UP0, UPT, UR44, URZ, UPT ;  /* 0x000000ff2c00728c */ /* 0x000fe2000bf05070 */
[----:B------:R-:W-:Y:S03]  /*5800*/  @!P1 SEL R0, RZ, 0xffffffff, P3 ;  /* 0xffffffffff009807 */ /* 0x000fe60001800000 */
[----:B------:R-:W-:Y:S01]  /*5810*/  UISETP.NE.AND.EX UP0, UPT, UR45, URZ, UPT, UP0 ;  /* 0x000000ff2d00728c */ /* 0x000fe2000bf05300 */
[----:B------:R-:W-:Y:S04]  /*5820*/  @P0 SEL R0, R5, R0, !P2 ;  /* 0x0000000005000207 */ /* 0x000fe80005000000 */
[----:B------:R-:W-:Y:S04]  /*5830*/  @!P1 LOP3.LUT R0, R0, 0x1, RZ, 0xc0, !PT ;  /* 0x0000000100009812 */ /* 0x000fe800078ec0ff */
[----:B------:R-:W-:Y:S01]  /*5840*/  ISETP.NE.U32.OR P6, PT, R0, 0x1, P1 ;  /* 0x000000010000780c */ /* 0x000fe20000fc5470 */
[----:B-1----:R-:W-:Y:S01]  /*5850*/  IMAD.U32 R2, RZ, RZ, UR4 ;  /* 0x00000004ff027e24 */ /* 0x002fe2000f8e00ff */
[----:B------:R-:W-:Y:S02]  /*5860*/  LEA R0, R181, UR49, 0x3 ;  /* 0x00000031b5007c11 */ /* 0x000fe4000f8e18ff */
[----:B------:R-:W-:Y:S09]  /*5870*/  P2R R16, PR, RZ, 0x40 ;  /* 0x00000040ff107803 */ /* 0x000ff20000000000 */
[----:B------:R-:W-:Y:S01]  /*5880*/  @P6 SHF.L.U32 R4, R180, 0x1f, RZ ;  /* 0x0000001fb4046819 */ /* 0x000fe200000006ff */
[----:B------:R-:W-:Y:S06]  /*5890*/  BRA.U !UP0, `(.L_x_95) ;  /* 0x00000001084c7547 */ /* 0x000fec000b800000 */
[----:B------:R-:W-:Y:S01]  /*58a0*/  ISETP.LE.AND P1, PT, R174, UR41, PT ;  /* 0x00000029ae007c0c */ /* 0x000fe2000bf23270 */
[C---:B------:R-:W-:Y:S02]  /*58b0*/  VIADD R2, R185.reuse, UR42 ;  /* 0x0000002ab9027c36 */ /* 0x040fe40008000000 */
[----:B------:R-:W-:Y:S03]  /*58c0*/  IMAD.U32 R6, RZ, RZ, UR42 ;  /* 0x0000002aff067e24 */ /* 0x000fe6000f8e00ff */
[----:B------:R-:W-:Y:S11]  /*58d0*/  ISETP.GE.OR P1, PT, R2, UR50, P1 ;  /* 0x0000003202007c0c */ /* 0x000ff60008f26670 */
[----:B------:R-:W-:Y:S02]  /*58e0*/  @!UPT UIADD3 URZ, UPT, UPT, URZ, URZ, URZ ;  /* 0x000000fffffff290 */ /* 0x000fe4000fffe0ff */
[----:B------:R-:W-:Y:S01]  /*58f0*/  @!P1 IADD3 R8, P0, PT, R185, UR42, RZ ;  /* 0x0000002ab9089c10 */ /* 0x000fe2000ff1e0ff */
[----:B------:R-:W1:Y:S01]  /*5900*/  @!P1 LDC.64 R2, c[0x0][0x8d0] ;  /* 0x00023400ff029b82 */ /* 0x000e620000000a00 */
[----:B------:R-:W-:Y:S02]  /*5910*/  VOTEU.ALL UP0, P1 ;  /* 0x0000000000ff7886 */ /* 0x000fe40000800000 */
[----:B------:R-:W-:Y:S03]  /*5920*/  @!P1 LEA.HI.X.SX32 R9, R6, RZ, 0x1, P0 ;  /* 0x000000ff06099211 */ /* 0x000fe600000f0eff */
[----:B------:R-:W-:Y:S06]  /*5930*/  @!UP0 USHF.R.S32.HI UR4, URZ, 0x1f, UR36 ;  /* 0x0000001fff048899 */ /* 0x000fec0008011424 */
[C---:B-1----:R-:W-:Y:S02]  /*5940*/  @!P1 IMAD R6, R2.reuse, UR4, RZ ;  /* 0x0000000402069c24 */ /* 0x042fe4000f8e02ff */
[----:B------:R-:W-:Y:S04]  /*5950*/  @!P1 IMAD.WIDE.U32 R8, R2, UR36, R8 ;  /* 0x0000002402089c25 */ /* 0x000fe8000f8e0008 */
[----:B------:R-:W-:Y:S01]  /*5960*/  @!P1 IMAD R6, R3, UR36, R6 ;  /* 0x0000002403069c24 */ /* 0x000fe2000f8e0206 */
[----:B------:R-:W-:Y:S04]  /*5970*/  @!P1 IADD3 R2, P0, PT, R8, UR44, RZ ;  /* 0x0000002c08029c10 */ /* 0x000fe8000ff1e0ff */
[--C-:B------:R-:W-:Y:S02]  /*5980*/  @!P1 IADD3.X R3, PT, PT, R9, UR45, R6.reuse, P0, !PT ;  /* 0x0000002d09039c10 */ /* 0x100fe400087fe406 */
[----:B------:R-:W-:Y:S06]  /*5990*/  PRMT R6, RZ, 0x7610, R6 ;  /* 0x00007610ff067816 */ /* 0x000fec0000000006 */
[----:B------:R-:W2:Y:S02]  /*59a0*/  @!P1 LDG.E.U8 R6, desc[UR46][R2.64] ;  /* 0x0000002e02069981 */ /* 0x000ea4000c1e1100 */
[----:B--2---:R-:W-:Y:S05]  /*59b0*/  F2FP.F16.E4M3.UNPACK_B R2, R6 ;  /* 0x00000006ff02723e */ /* 0x004fea00020006ff */
[----:B------:R-:W-:Y:S07]  /*59c0*/  HADD2.F32 R2, -RZ, R2.H0_H0 ;  /* 0x20000002ff027230 */ /* 0x000fee0000004100 */
.L_x_95:
[----:B------:R1:W2:Y:S01]  /*59d0*/  @P6 SYNCS.PHASECHK.TRANS64.TRYWAIT P1, [R0+URZ+0xc0], R4 ;  /* 0x0000c004000065a7 */ /* 0x0002a200080211ff */
[C---:B------:R-:W-:Y:S01]  /*59e0*/  LEA R195, R139.reuse, UR49, 0x3 ;  /* 0x000000318bc37c11 */ /* 0x040fe2000f8e18ff */
[----:B------:R-:W-:Y:S01]  /*59f0*/  BSSY B1, `(.L_x_96) ;  /* 0x000003b000017945 */ /* 0x000fe20003800000 */
[----:B------:R-:W-:Y:S01]  /*5a00*/  SEL R3, RZ, 0xffffffff, P3 ;  /* 0xffffffffff037807 */ /* 0x000fe20001800000 */
[----:B------:R-:W-:Y:S01]  /*5a10*/  IMAD.MOV.U32 R196, RZ, RZ, 0x1 ;  /* 0x00000001ffc47424 */ /* 0x000fe200078e00ff */
[----:B------:R-:W-:Y:S01]  /*5a20*/  CS2R R154, SRZ ;  /* 0x00000000009a7805 */ /* 0x000fe2000001ff00 */
[----:B------:R-:W-:Y:S01]  /*5a30*/  IMAD R157, R139, 0x80, R156 ;  /* 0x000000808b9d7824 */ /* 0x000fe200078e029c */
[----:B------:R-:W-:Y:S02]  /*5a40*/  @P4 SEL R3, R5, R3, !P2 ;  /* 0x0000000305034207 */ /* 0x000fe40005000000 */
[----:B------:R-:W-:Y:S02]  /*5a50*/  CS2R R152, SRZ ;  /* 0x0000000000987805 */ /* 0x000fe4000001ff00 */
[----:B------:R-:W-:Y:S02]  /*5a60*/  CS2R R150, SRZ ;  /* 0x0000000000967805 */ /* 0x000fe4000001ff00 */
[----:B------:R-:W-:Y:S02]  /*5a70*/  CS2R R148, SRZ ;  /* 0x0000000000947805 */ /* 0x000fe4000001ff00 */
[----:B------:R-:W-:Y:S02]  /*5a80*/  LOP3.LUT R3, R3, 0x1, RZ, 0xc0, !PT ;  /* 0x0000000103037812 */ /* 0x000fe400078ec0ff */
[----:B------:R-:W-:Y:S02]  /*5a90*/  CS2R R146, SRZ ;  /* 0x0000000000927805 */ /* 0x000fe4000001ff00 */
[----:B------:R-:W-:Y:S02]  /*5aa0*/  CS2R R144, SRZ ;  /* 0x0000000000907805 */ /* 0x000fe4000001ff00 */
[----:B------:R-:W-:Y:S02]  /*5ab0*/  CS2R R142, SRZ ;  /* 0x00000000008e7805 */ /* 0x000fe4000001ff00 */
[----:B------:R-:W-:Y:S02]  /*5ac0*/  ISETP.NE.U32.AND P5, PT, R3, 0x1, PT ;  /* 0x000000010300780c */ /* 0x000fe40003fa5070 */
[----:B------:R-:W-:Y:S02]  /*5ad0*/  CS2R R140, SRZ ;  /* 0x00000000008c7805 */ /* 0x000fe4000001ff00 */
[----:B------:R-:W-:Y:S02]  /*5ae0*/  P2R R197, PR, RZ, 0x20 ;  /* 0x00000020ffc57803 */ /* 0x000fe40000000000 */
[----:B-1----:R-:W-:Y:S04]  /*5af0*/  SHF.L.U32 R4, R183, 0x1f, RZ ;  /* 0x0000001fb7047819 */ /* 0x002fe800000006ff */
[----:B------:R1:W4:Y:S01]  /*5b00*/  SYNCS.PHASECHK.TRANS64.TRYWAIT P0, [R195+URZ+0x110], R4 ;  /* 0x00011004c30075a7 */ /* 0x00032200080011ff */
[----:B--2---:R-:W-:Y:S01]  /*5b10*/  @P6 SEL R196, RZ, 0x1, !P1 ;  /* 0x00000001ffc46807 */ /* 0x004fe20004800000 */
[----:B-1----:R-:W-:Y:S06]  /*5b20*/  @!P6 BRA `(.L_x_97) ;  /* 0x00000000009ce947 */ /* 0x002fec0003800000 */
[----:B------:R-:W-:Y:S01]  /*5b30*/  @P5 IMAD R8, R181, 0x2000, R186 ;  /* 0x00002000b5085824 */ /* 0x000fe200078e02ba */
[----:B------:R-:W-:Y:S01]  /*5b40*/  ISETP.NE.AND P1, PT, R196, RZ, PT ;  /* 0x000000ffc400720c */ /* 0x000fe20003f25270 */
[----:B------:R-:W-:Y:S01]  /*5b50*/  BSSY B0, `(.L_x_98) ;  /* 0x0000010000007945 */ /* 0x000fe20003800000 */
[----:B------:R-:W-:Y:S01]  /*5b60*/  CS2R R142, SRZ ;  /* 0x00000000008e7805 */ /* 0x000fe2000001ff00 */
[--C-:B------:R-:W-:Y:S01]  /*5b70*/  @P5 IMAD R7, R188, -0x10, R8.reuse ;  /* 0xfffffff0bc075824 */ /* 0x100fe200078e0208 */
[----:B------:R-:W-:Y:S01]  /*5b80*/  CS2R R140, SRZ ;  /* 0x00000000008c7805 */ /* 0x000fe2000001ff00 */
[----:B------:R-:W-:Y:S01]  /*5b90*/  @P5 IMAD R6, R187, -0x10, R8 ;  /* 0xfffffff0bb065824 */ /* 0x000fe200078e0208 */
[----:B------:R-:W-:Y:S01]  /*5ba0*/  CS2R R150, SRZ ;  /* 0x0000000000967805 */ /* 0x000fe2000001ff00 */
[----:B------:R-:W-:Y:S01]  /*5bb0*/  @P5 IMAD R5, R184, 0x10, R7 ;  /* 0x00000010b8055824 */ /* 0x000fe200078e0207 */
[----:B------:R-:W-:Y:S02]  /*5bc0*/  CS2R R148, SRZ ;  /* 0x0000000000947805 */ /* 0x000fe4000001ff00 */
[----:B------:R-:W-:Y:S02]  /*5bd0*/  CS2R R146, SRZ ;  /* 0x0000000000927805 */ /* 0x000fe4000001ff00 */
[----:B------:R-:W-:Y:S02]  /*5be0*/  CS2R R144, SRZ ;  /* 0x0000000000907805 */ /* 0x000fe4000001ff00 */
[----:B------:R-:W-:Y:S02]  /*5bf0*/  CS2R R154, SRZ ;  /* 0x00000000009a7805 */ /* 0x000fe4000001ff00 */
[----:B------:R-:W-:Y:S01]  /*5c00*/  CS2R R152, SRZ ;  /* 0x0000000000987805 */ /* 0x000fe2000001ff00 */
[----:B------:R-:W-:Y:S06]  /*5c10*/  @P1 BRA `(.L_x_99) ;  /* 0x00000000000c1947 */ /* 0x000fec0003800000 */
[----:B------:R-:W-:Y:S04]  /*5c20*/  SHF.L.U32 R3, R180, 0x1f, RZ ;  /* 0x0000001fb4037819 */ /* 0x000fe800000006ff */
[----:B------:R-:W1:Y:S02]  /*5c30*/  SYNCS.PHASECHK.TRANS64.TRYWAIT P1, [R0+URZ+0xc0], R3 ;  /* 0x0000c003000075a7 */ /* 0x000e6400080211ff */
[----:B-1----:R-:W-:Y:S05]  /*5c40*/  @!P1 BRA `(.L_x_100) ;  /* 0x0000003400e09947 */ /* 0x002fea0003800000 */
.L_x_99:
[----:B------:R-:W-:Y:S05]  /*5c50*/  BSYNC B0 ;  /* 0x0000000000007941 */ /* 0x000fea0003800000 */
.L_x_98:
[----:B------:R-:W-:Y:S01]  /*5c60*/  ISETP.NE.AND P1, PT, R197, RZ, PT ;  /* 0x000000ffc500720c */ /* 0x000fe20003f25270 */
[----:B-1----:R-:W-:Y:S02]  /*5c70*/  VIADD R3, R0, 0xd0 ;  /* 0x000000d000037836 */ /* 0x002fe40000000000 */
[----:B------:R-:W-:Y:S02]  /*5c80*/  IMAD.U32 R0, RZ, RZ, UR37 ;  /* 0x00000025ff007e24 */ /* 0x000fe4000f8e00ff */
[----:B------:R-:W-:Y:S03]  /*5c90*/  VIADD R181, R181, 0x1 ;  /* 0x00000001b5b57836 */ /* 0x000fe60000000000 */
[----:B------:R-:W-:Y:S05]  /*5ca0*/  PRMT R0, R0, 0x654, R3 ;  /* 0x0000065400007816 */ /* 0x000fea0000000003 */
[----:B------:R1:W2:Y:S04]  /*5cb0*/  @P1 LDS.128 R140, [R8] ;  /* 0x00000000088c1984 */ /* 0x0002a80000000c00 */
[----:B------:R1:W1:Y:S04]  /*5cc0*/  @P1 LDS.128 R148, [R6+0x20] ;  /* 0x0000200006941984 */ /* 0x0002680000000c00 */
[----:B------:R1:W1:Y:S04]  /*5cd0*/  @P1 LDS.128 R144, [R7+0x10] ;  /* 0x0000100007901984 */ /* 0x0002680000000c00 */
[----:B------:R1:W1:Y:S01]  /*5ce0*/  @P1 LDS.128 R152, [R5+0x10] ;  /* 0x0000100005981984 */ /* 0x0002620000000c00 */
[C---:B------:R-:W-:Y:S01]  /*5cf0*/  ISETP.NE.AND P1, PT, R181.reuse, 0x2, PT ;  /* 0x00000002b500780c */ /* 0x040fe20003f25270 */
[----:B------:R-:W-:Y:S01]  /*5d00*/  @!PT LDS RZ, [RZ] ;  /* 0x00000000fffff984 */ /* 0x000fe20000000800 */
[----:B------:R-:W-:Y:S01]  /*5d10*/  @!PT LDS RZ, [RZ] ;  /* 0x00000000fffff984 */ /* 0x000fe20000000800 */
[----:B------:R-:W-:Y:S01]  /*5d20*/  @!PT LDS RZ, [RZ] ;  /* 0x00000000fffff984 */ /* 0x000fe20000000800 */
[----:B------:R-:W-:Y:S01]  /*5d30*/  @!PT LDS RZ, [RZ] ;  /* 0x00000000fffff984 */ /* 0x000fe20000000800 */
[----:B------:R5:W-:Y:S06]  /*5d40*/  MEMBAR.ALL.CTA ;  /* 0x0000000000007992 */ /* 0x000bec0000008000 */
[----:B-----5:R-:W5:Y:S01]  /*5d50*/  FENCE.VIEW.ASYNC.S ;  /* 0x00000000000073c6 */ /* 0x020f620000000000 */
[----:B------:R-:W-:Y:S01]  /*5d60*/  SEL R181, R181, RZ, P1 ;  /* 0x000000ffb5b57207 */ /* 0x000fe20000800000 */
[----:B-----5:R5:W-:Y:S02]  /*5d70*/  SYNCS.ARRIVE.TRANS64.RED.A1T0 RZ, [R0+URZ], RZ ;  /* 0x000000ff00ff79a7 */ /* 0x020be400081004ff */
[----:B-----5:R-:W-:Y:S04]  /*5d80*/  SEL R0, RZ, 0x1, P1 ;  /* 0x00000001ff007807 */ /* 0x020fe80000800000 */
[----:B--2---:R-:W-:Y:S02]  /*5d90*/  LOP3.LUT R180, R180, R0, RZ, 0x3c, !PT ;  /* 0x00000000b4b47212 */ /* 0x004fe400078e3cff */
.L_x_97:
[----:B------:R-:W-:Y:S05]  /*5da0*/  BSYNC B1 ;  /* 0x0000000000017941 */ /* 0x000fea0003800000 */
.L_x_96:
[----:B------:R-:W-:Y:S04]  /*5db0*/  SHF.R.U32.HI R0, RZ, 0x15, R157 ;  /* 0x00000015ff007819 */ /* 0x000fe8000001169d */
[----:B------:R-:W-:Y:S01]  /*5dc0*/  LOP3.LUT P1, RZ, R0, 0x3, R172, 0x48, !PT ;  /* 0x0000000300ff7812 */ /* 0x000fe200078248ac */
[----:B------:R-:W-:Y:S01]  /*5dd0*/  @!UPT UIADD3 URZ, UPT, UPT, URZ, URZ, URZ ;  /* 0x000000fffffff290 */ /* 0x000fe2000fffe0ff */
[----:B----4-:R-:W-:Y:S11]  /*5de0*/  @P0 BRA `(.L_x_101) ;  /* 0x0000000000080947 */ /* 0x010ff60003800000 */
[----:B------:R-:W2:Y:S02]  /*5df0*/  SYNCS.PHASECHK.TRANS64.TRYWAIT P0, [R195+URZ+0x110], R4 ;  /* 0x00011004c30075a7 */ /* 0x000ea400080011ff */
[----:B--2---:R-:W-:Y:S05]  /*5e00*/  @!P0 BRA `(.L_x_102) ;  /* 0x0000003400848947 */ /* 0x004fea0003800000 */
.L_x_101:
[----:B------:R-:W-:Y:S04]  /*5e10*/  BSSY.RECONVERGENT B6, `(.L_x_103) ;  /* 0x0000012000067945 */ /* 0x000fe80003800200 */
[----:B------:R-:W-:Y:S05]  /*5e20*/  @!P1 BRA `(.L_x_104) ;  /* 0x0000000000409947 */ /* 0x000fea0003800000 */
[----:B------:R-:W4:Y:S01]  /*5e30*/  LDCU.64 UR8, c[0x4][0x70] ;  /* 0x01000e00ff0877ac */ /* 0x000f220008000a00 */
[----:B------:R-:W-:Y:S01]  /*5e40*/  MOV R15, 0x0 ;  /* 0x00000000000f7802 */ /* 0x000fe20000000f00 */
[----:B------:R-:W-:Y:S02]  /*5e50*/  HFMA2 R12, -RZ, RZ, 0, 5.9604644775390625e-08 ;  /* 0x00000001ff0c7431 */ /* 0x000fe400000001ff */
[----:B-1----:R-:W-:Y:S02]  /*5e60*/  IMAD.MOV.U32 R8, RZ, RZ, 0x192 ;  /* 0x00000192ff087424 */ /* 0x002fe400078e00ff */
[----:B------:R-:W-:Y:S01]  /*5e70*/  IMAD.MOV.U32 R13, RZ, RZ, RZ ;  /* 0x000000ffff0d7224 */ /* 0x000fe200078e00ff */
[----:B------:R-:W1:Y:S01]  /*5e80*/  LDCU.64 UR6, c[0x4][0x78] ;  /* 0x01000f00ff0677ac */ /* 0x000e620008000a00 */
[----:B------:R-:W3:Y:S01]  /*5e90*/  LDC.64 R14, c[0x4][R15] ;  /* 0x010000000f0e7b82 */ /* 0x000ee20000000a00 */
[----:B------:R-:W5:Y:S01]  /*5ea0*/  LDCU.64 UR4, c[0x4][0x10] ;  /* 0x01000200ff0477ac */ /* 0x000f620008000a00 */
[----:B----4-:R-:W-:Y:S01]  /*5eb0*/  MOV R5, UR9 ;  /* 0x0000000900057c02 */ /* 0x010fe20008000f00 */
[----:B--2---:R-:W-:Y:S01]  /*5ec0*/  IMAD.U32 R4, RZ, RZ, UR8 ;  /* 0x00000008ff047e24 */ /* 0x004fe2000f8e00ff */
[----:B-1----:R-:W-:Y:S01]  /*5ed0*/  MOV R7, UR7 ;  /* 0x0000000700077c02 */ /* 0x002fe20008000f00 */
[----:B------:R-:W-:Y:S01]  /*5ee0*/  IMAD.U32 R6, RZ, RZ, UR6 ;  /* 0x00000006ff067e24 */ /* 0x000fe2000f8e00ff */
[----:B-----5:R-:W-:Y:S01]  /*5ef0*/  MOV R11, UR5 ;  /* 0x00000005000b7c02 */ /* 0x020fe20008000f00 */
[----:B------:R-:W-:Y:S02]  /*5f00*/  IMAD.U32 R10, RZ, RZ, UR4 ;  /* 0x00000004ff0a7e24 */ /* 0x000fe4000f8e00ff */
[----:B------:R-:W-:Y:S07]  /*5f10*/  LEPC R20, `(.L_x_104) ;  /* 0x000000001014794e */ /* 0x000fee0000000000 */
[----:B---3--:R-:W-:Y:S05]  /*5f20*/  CALL.ABS.NOINC R14 ;  /* 0x000000000e007343 */ /* 0x008fea0003c00000 */
.L_x_104:
[----:B------:R-:W-:Y:S05]  /*5f30*/  BSYNC.RECONVERGENT B6 ;  /* 0x0000000000067941 */ /* 0x000fea0003800200 */
.L_x_103:
[----:B--2---:R-:W-:Y:S01]  /*5f40*/  F2FP.F16.E4M3.UNPACK_B R4, R141.H1 ;  /* 0x0000008dff04723e */ /* 0x004fe200030006ff */
[----:B------:R-:W-:Y:S05]  /*5f50*/  WARPSYNC.ALL ;  /* 0x0000000000007948 */ /* 0x000fea0003800000 */
[----:B------:R-:W-:Y:S01]  /*5f60*/  R2UR UR4, R157 ;  /* 0x000000009d0472ca */ /* 0x000fe200000e0000 */
[--C-:B------:R-:W-:Y:S01]  /*5f70*/  HADD2.F32 R85, -RZ, R4.reuse.H0_H0 ;  /* 0x20000004ff557230 */ /* 0x100fe20000004100 */
[----:B------:R-:W-:Y:S01]  /*5f80*/  ISETP.NE.AND P6, PT, R16, RZ, PT ;  /* 0x000000ff1000720c */ /* 0x000fe20003fc5270 */
[----:B------:R-:W-:Y:S01]  /*5f90*/  HADD2.F32 R86, -RZ, R4.H1_H1 ;  /* 0x30000004ff567230 */ /* 0x000fe20000004100 */
[----:B------:R-:W-:Y:S01]  /*5fa0*/  F2FP.F16.E4M3.UNPACK_B R4, R143.H1 ;  /* 0x0000008fff04723e */ /* 0x000fe200030006ff */
[----:B------:R-:W-:Y:S01]  /*5fb0*/  BSSY.RECONVERGENT B0, `(.L_x_105) ;  /* 0x000011d000007945 */ /* 0x000fe20003800200 */
[-C--:B------:R-:W-:Y:S02]  /*5fc0*/  F2FP.F16.E4M3.UNPACK_B R0, R140.reuse.H1 ;  /* 0x0000008cff00723e */ /* 0x080fe400030006ff */
[----:B------:R-:W-:Y:S01]  /*5fd0*/  F2FP.F16.E4M3.UNPACK_B R3, R140 ;  /* 0x0000008cff03723e */ /* 0x000fe200020006ff */
[----:B------:R-:W-:Y:S01]  /*5fe0*/  HADD2.F32 R93, -RZ, R4.H0_H0 ;  /* 0x20000004ff5d7230 */ /* 0x000fe20000004100 */
[----:B-1----:R-:W-:Y:S01]  /*5ff0*/  F2FP.F16.E4M3.UNPACK_B R126, R151.H1 ;  /* 0x00000097ff7e723e */ /* 0x002fe200030006ff */
[--C-:B------:R-:W-:Y:S01]  /*6000*/  HADD2.F32 R81, -RZ, R0.reuse.H0_H0 ;  /* 0x20000000ff517230 */ /* 0x100fe20000004100 */
[----:B------:R-:W-:Y:S01]  /*6010*/  F2FP.F16.E4M3.UNPACK_B R134, R153.H1 ;  /* 0x00000099ff86723e */ /* 0x000fe200030006ff */
[----:B------:R-:W-:Y:S01]  /*6020*/  HADD2.F32 R82, -RZ, R0.H1_H1 ;  /* 0x30000000ff527230 */ /* 0x000fe20000004100 */
[-C--:B------:R-:W-:Y:S01]  /*6030*/  F2FP.F16.E4M3.UNPACK_B R0, R142.reuse ;  /* 0x0000008eff00723e */ /* 0x080fe200020006ff */
[--C-:B------:R-:W-:Y:S01]  /*6040*/  HADD2.F32 R78, -RZ, R3.reuse.H0_H0 ;  /* 0x20000003ff4e7230 */ /* 0x100fe20000004100 */
[----:B------:R-:W-:Y:S01]  /*6050*/  ISETP.NE.AND P0, PT, R190, RZ, PT ;  /* 0x000000ffbe00720c */ /* 0x000fe20003f05270 */
[----:B------:R-:W-:Y:S01]  /*6060*/  HADD2.F32 R80, -RZ, R3.H1_H1 ;  /* 0x30000003ff507230 */ /* 0x000fe20000004100 */
[----:B------:R-:W-:Y:S01]  /*6070*/  F2FP.F16.E4M3.UNPACK_B R3, R141 ;  /* 0x0000008dff03723e */ /* 0x000fe200020006ff */
[--C-:B------:R-:W-:Y:S02]  /*6080*/  HADD2.F32 R87, -RZ, R0.reuse.H0_H0 ;  /* 0x20000000ff577230 */ /* 0x100fe40000004100 */
[----:B------:R-:W-:Y:S01]  /*6090*/  HADD2.F32 R88, -RZ, R0.H1_H1 ;  /* 0x30000000ff587230 */ /* 0x000fe20000004100 */
[----:B------:R-:W-:Y:S01]  /*60a0*/  F2FP.F16.E4M3.UNPACK_B R0, R143 ;  /* 0x0000008fff00723e */ /* 0x000fe200020006ff */
[--C-:B------:R-:W-:Y:S02]  /*60b0*/  HADD2.F32 R84, -RZ, R3.reuse.H1_H1 ;  /* 0x30000003ff547230 */ /* 0x100fe40000004100 */
[----:B------:R-:W-:Y:S01]  /*60c0*/  HADD2.F32 R83, -RZ, R3.H0_H0 ;  /* 0x20000003ff537230 */ /* 0x000fe20000004100 */
[----:B------:R-:W-:Y:S01]  /*60d0*/  F2FP.F16.E4M3.UNPACK_B R3, R142.H1 ;  /* 0x0000008eff03723e */ /* 0x000fe200030006ff */
[--C-:B------:R-:W-:Y:S02]  /*60e0*/  HADD2.F32 R91, -RZ, R0.reuse.H0_H0 ;  /* 0x20000000ff5b7230 */ /* 0x100fe40000004100 */
[----:B------:R-:W-:Y:S01]  /*60f0*/  HADD2.F32 R92, -RZ, R0.H1_H1 ;  /* 0x30000000ff5c7230 */ /* 0x000fe20000004100 */
[-C--:B------:R-:W-:Y:S01]  /*6100*/  F2FP.F16.E4M3.UNPACK_B R0, R144.reuse.H1 ;  /* 0x00000090ff00723e */ /* 0x080fe200030006ff */
[--C-:B------:R-:W-:Y:S02]  /*6110*/  HADD2.F32 R89, -RZ, R3.reuse.H0_H0 ;  /* 0x20000003ff597230 */ /* 0x100fe40000004100 */
[----:B------:R-:W-:Y:S01]  /*6120*/  HADD2.F32 R90, -RZ, R3.H1_H1 ;  /* 0x30000003ff5a7230 */ /* 0x000fe20000004100 */
[----:B------:R-:W-:Y:S01]  /*6130*/  F2FP.F16.E4M3.UNPACK_B R3, R144 ;  /* 0x00000090ff03723e */ /* 0x000fe200020006ff */
[--C-:B------:R-:W-:Y:S02]  /*6140*/  HADD2.F32 R97, -RZ, R0.reuse.H0_H0 ;  /* 0x20000000ff617230 */ /* 0x100fe40000004100 */
[----:B------:R-:W-:Y:S01]  /*6150*/  HADD2.F32 R98, -RZ, R0.H1_H1 ;  /* 0x30000000ff627230 */ /* 0x000fe20000004100 */
[----:B------:R-:W-:Y:S01]  /*6160*/  F2FP.F16.E4M3.UNPACK_B R0, R146 ;  /* 0x00000092ff00723e */ /* 0x000fe200020006ff */
[----:B------:R-:W-:Y:S01]  /*6170*/  HADD2.F32 R94, -RZ, R4.H1_H1 ;  /* 0x30000004ff5e7230 */ /* 0x000fe20000004100 */
[----:B------:R-:W-:Y:S01]  /*6180*/  F2FP.F16.E4M3.UNPACK_B R4, R145.H1 ;  /* 0x00000091ff04723e */ /* 0x000fe200030006ff */
[--C-:B------:R-:W-:Y:S02]  /*6190*/  HADD2.F32 R95, -RZ, R3.reuse.H0_H0 ;  /* 0x20000003ff5f7230 */ /* 0x100fe40000004100 */
[--C-:B------:R-:W-:Y:S02]  /*61a0*/  HADD2.F32 R103, -RZ, R0.reuse.H0_H0 ;  /* 0x20000000ff677230 */ /* 0x100fe40000004100 */
[----:B------:R-:W-:Y:S01]  /*61b0*/  HADD2.F32 R104, -RZ, R0.H1_H1 ;  /* 0x30000000ff687230 */ /* 0x000fe20000004100 */
[----:B------:R-:W-:Y:S01]  /*61c0*/  F2FP.F16.E4M3.UNPACK_B R0, R147 ;  /* 0x00000093ff00723e */ /* 0x000fe200020006ff */
[----:B------:R-:W-:Y:S01]  /*61d0*/  HADD2.F32 R96, -RZ, R3.H1_H1 ;  /* 0x30000003ff607230 */ /* 0x000fe20000004100 */
[----:B------:R-:W-:Y:S01]  /*61e0*/  F2FP.F16.E4M3.UNPACK_B R3, R145 ;  /* 0x00000091ff03723e */ /* 0x000fe200020006ff */
[--C-:B------:R-:W-:Y:S02]  /*61f0*/  HADD2.F32 R101, -RZ, R4.reuse.H0_H0 ;  /* 0x20000004ff657230 */ /* 0x100fe40000004100 */
[----:B------:R-:W-:Y:S01]  /*6200*/  HADD2.F32 R102, -RZ, R4.H1_H1 ;  /* 0x30000004ff667230 */ /* 0x000fe20000004100 */
[----:B------:R-:W-:Y:S01]  /*6210*/  F2FP.F16.E4M3.UNPACK_B R4, R147.H1 ;  /* 0x00000093ff04723e */ /* 0x000fe200030006ff */
        /* <DEDUP_REMOVED lines=15> */
[--C-:B------:R-:W-:Y:S02]  /*6310*/  HADD2.F32 R117, -RZ, R4.reuse.H0_H0 ;  /* 0x20000004ff757230 */ /* 0x100fe40000004100 */
[----:B------:R-:W-:Y:S02]  /*6320*/  HADD2.F32 R118, -RZ, R4.H1_H1 ;  /* 0x30000004ff767230 */ /* 0x000fe40000004100 */
[--C-:B------:R-:W-:Y:S01]  /*6330*/  HADD2.F32 R115, -RZ, R0.reuse.H0_H0 ;  /* 0x20000000ff737230 */ /* 0x100fe20000004100 */
[----:B------:R-:W3:Y:S01]  /*6340*/  LDTM.x64 R4, tmem[UR4] ;  /* 0x00000004000479ee */ /* 0x000ee20008340000 */
[----:B------:R-:W-:Y:S01]  /*6350*/  HADD2.F32 R116, -RZ, R0.H1_H1 ;  /* 0x30000000ff747230 */ /* 0x000fe20000004100 */
[-C--:B------:R-:W-:Y:S01]  /*6360*/  F2FP.F16.E4M3.UNPACK_B R0, R150.reuse.H1 ;  /* 0x00000096ff00723e */ /* 0x080fe200030006ff */
[--C-:B------:R-:W-:Y:S02]  /*6370*/  HADD2.F32 R111, -RZ, R3.reuse.H0_H0 ;  /* 0x20000003ff6f7230 */ /* 0x100fe40000004100 */
[----:B------:R-:W-:Y:S01]  /*6380*/  HADD2.F32 R112, -RZ, R3.H1_H1 ;  /* 0x30000003ff707230 */ /* 0x000fe20000004100 */
[----:B------:R-:W-:Y:S01]  /*6390*/  F2FP.F16.E4M3.UNPACK_B R3, R150 ;  /* 0x00000096ff03723e */ /* 0x000fe200020006ff */
[--C-:B------:R-:W-:Y:S02]  /*63a0*/  HADD2.F32 R121, -RZ, R0.reuse.H0_H0 ;  /* 0x20000000ff797230 */ /* 0x100fe40000004100 */
[----:B------:R-:W-:Y:S01]  /*63b0*/  HADD2.F32 R122, -RZ, R0.H1_H1 ;  /* 0x30000000ff7a7230 */ /* 0x000fe20000004100 */
[-C--:B------:R-:W-:Y:S01]  /*63c0*/  F2FP.F16.E4M3.UNPACK_B R0, R152.reuse ;  /* 0x00000098ff00723e */ /* 0x080fe200020006ff */
[--C-:B------:R-:W-:Y:S02]  /*63d0*/  HADD2.F32 R119, -RZ, R3.reuse.H0_H0 ;  /* 0x20000003ff777230 */ /* 0x100fe40000004100 */
[----:B------:R-:W-:Y:S01]  /*63e0*/  HADD2.F32 R120, -RZ, R3.H1_H1 ;  /* 0x30000003ff787230 */ /* 0x000fe20000004100 */
[----:B------:R-:W-:Y:S01]  /*63f0*/  F2FP.F16.E4M3.UNPACK_B R3, R151 ;  /* 0x00000097ff03723e */ /* 0x000fe200020006ff */
[--C-:B------:R-:W-:Y:S02]  /*6400*/  HADD2.F32 R127, -RZ, R0.reuse.H0_H0 ;  /* 0x20000000ff7f7230 */ /* 0x100fe40000004100 */
[----:B------:R-:W-:Y:S01]  /*6410*/  HADD2.F32 R128, -RZ, R0.H1_H1 ;  /* 0x30000000ff807230 */ /* 0x000fe20000004100 */
[----:B------:R-:W-:Y:S01]  /*6420*/  F2FP.F16.E4M3.UNPACK_B R0, R153 ;  /* 0x00000099ff00723e */ /* 0x000fe200020006ff */
        /* <DEDUP_REMOVED lines=9> */
[--C-:B------:R-:W-:Y:S02]  /*64c0*/  HADD2.F32 R138, -RZ, R0.reuse.H1_H1 ;  /* 0x30000000ff8a7230 */ /* 0x100fe40000004100 */
[----:B------:R-:W-:Y:S02]  /*64d0*/  HADD2.F32 R137, -RZ, R0.H0_H0 ;  /* 0x20000000ff897230 */ /* 0x000fe40000004100 */
[C-C-:B---3--:R-:W-:Y:S01]  /*64e0*/  FFMA R0, R77.reuse, R4, R2.reuse ;  /* 0x000000044d007223 */ /* 0x148fe20000000002 */
[--C-:B------:R-:W-:Y:S02]  /*64f0*/  HADD2.F32 R135, -RZ, R3.reuse.H0_H0 ;  /* 0x20000003ff877230 */ /* 0x100fe40000004100 */
[----:B------:R-:W-:Y:S02]  /*6500*/  HADD2.F32 R136, -RZ, R3.H1_H1 ;  /* 0x30000003ff887230 */ /* 0x000fe40000004100 */
[C-C-:B------:R-:W-:Y:S01]  /*6510*/  FFMA R3, R77.reuse, R5, R2.reuse ;  /* 0x000000054d037223 */ /* 0x140fe20000000002 */
        /* <DEDUP_REMOVED lines=60> */
[----:B------:R-:W-:Y:S01]  /*68e0*/  F2FP.F16.E4M3.UNPACK_B R65, R155 ;  /* 0x0000009bff41723e */ /* 0x000fe200020006ff */
[C-C-:B------:R-:W-:Y:S01]  /*68f0*/  FFMA R66, R77.reuse, R66, R2.reuse ;  /* 0x000000424d427223 */ /* 0x140fe20000000002 */
[----:B------:R-:W-:Y:S01]  /*6900*/  FFMA R67, R77, R67, R2 ;  /* 0x000000434d437223 */ /* 0x000fe20000000002 */
[C---:B------:R-:W-:Y:S01]  /*6910*/  FFMA R0, R79.reuse, R78, R0 ;  /* 0x0000004e4f007223 */ /* 0x040fe20000000000 */
[C---:B------:R-:W-:Y:S01]  /*6920*/  FFMA R3, R79.reuse, R80, R3 ;  /* 0x000000504f037223 */ /* 0x040fe20000000003 */
[----:B------:R-:W-:Y:S01]  /*6930*/  F2FP.F16.E4M3.UNPACK_B R80, R155.H1 ;  /* 0x0000009bff50723e */ /* 0x000fe200030006ff */
[C---:B------:R-:W-:Y:S01]  /*6940*/  FFMA R6, R79.reuse, R81, R6 ;  /* 0x000000514f067223 */ /* 0x040fe20000000006 */
[C---:B------:R-:W-:Y:S01]  /*6950*/  FFMA R7, R79.reuse, R82, R7 ;  /* 0x000000524f077223 */ /* 0x040fe20000000007 */
[C---:B------:R-:W-:Y:S01]  /*6960*/  FFMA R4, R79.reuse, R83, R4 ;  /* 0x000000534f047223 */ /* 0x040fe20000000004 */
[C---:B------:R-:W-:Y:S01]  /*6970*/  FFMA R5, R79.reuse, R84, R5 ;  /* 0x000000544f057223 */ /* 0x040fe20000000005 */
[C---:B------:R-:W-:Y:S01]  /*6980*/  FFMA R10, R79.reuse, R85, R10 ;  /* 0x000000554f0a7223 */ /* 0x040fe2000000000a */
[----:B------:R-:W-:Y:S01]  /*6990*/  FFMA R11, R79, R86, R11 ;  /* 0x000000564f0b7223 */ /* 0x000fe2000000000b */
[----:B------:R-:W-:Y:S01]  /*69a0*/  F2FP.SATFINITE.E4M3.F32.PACK_AB_MERGE_C R6, R7, R6, RZ ;  /* 0x000000060706723e */ /* 0x000fe200048070ff */
[C---:B------:R-:W-:Y:S01]  /*69b0*/  FFMA R8, R79.reuse, R87, R8 ;  /* 0x000000574f087223 */ /* 0x040fe20000000008 */
[C---:B------:R-:W-:Y:S01]  /*69c0*/  FFMA R9, R79.reuse, R88, R9 ;  /* 0x000000584f097223 */ /* 0x040fe20000000009 */
[----:B------:R-:W-:Y:S01]  /*69d0*/  FFMA R14, R79, R89, R14 ;  /* 0x000000594f0e7223 */ /* 0x000fe2000000000e */
[----:B------:R-:W-:Y:S01]  /*69e0*/  F2FP.SATFINITE.E4M3.F32.PACK_AB_MERGE_C R10, R11, R10, RZ ;  /* 0x0000000a0b0a723e */ /* 0x000fe200048070ff */
[----:B------:R-:W-:Y:S01]  /*69f0*/  FFMA R15, R79, R90, R15 ;  /* 0x0000005a4f0f7223 */ /* 0x000fe2000000000f */
[----:B------:R-:W-:Y:S01]  /*6a00*/  F2FP.SATFINITE.E4M3.F32.PACK_AB_MERGE_C R84, R3, R0, R6 ;  /* 0x000000000354723e */ /* 0x000fe20004807006 */
[----:B------:R-:W-:Y:S01]  /*6a10*/  FFMA R12, R79, R91, R12 ;  /* 0x0000005b4f0c7223 */ /* 0x000fe2000000000c */
[----:B------:R-:W-:Y:S01]  /*6a20*/  F2FP.SATFINITE.E4M3.F32.PACK_AB_MERGE_C R85, R5, R4, R10 ;  /* 0x000000040555723e */ /* 0x000fe2000480700a */
[----:B------:R-:W-:Y:S01]  /*6a30*/  FFMA R13, R79, R92, R13 ;  /* 0x0000005c4f0d7223 */ /* 0x000fe2000000000d */
[----:B------:R-:W-:Y:S01]  /*6a40*/  F2FP.SATFINITE.E4M3.F32.PACK_AB_MERGE_C R14, R15, R14, RZ ;  /* 0x0000000e0f0e723e */ /* 0x000fe200048070ff */
[C---:B------:R-:W-:Y:S01]  /*6a50*/  FFMA R18, R79.reuse, R93, R18 ;  /* 0x0000005d4f127223 */ /* 0x040fe20000000012 */
[----:B------:R-:W-:Y:S01]  /*6a60*/  SHF.L.U32 R0, R176, 0x4, RZ ;  /* 0x00000004b0007819 */ /* 0x000fe200000006ff */
[----:B------:R-:W-:Y:S01]  /*6a70*/  FFMA R19, R79, R94, R19 ;  /* 0x0000005e4f137223 */ /* 0x000fe20000000013 */
[----:B------:R-:W-:Y:S01]  /*6a80*/  F2FP.SATFINITE.E4M3.F32.PACK_AB_MERGE_C R86, R9, R8, R14 ;  /* 0x000000080956723e */ /* 0x000fe2000480700e */
[----:B------:R-:W-:Y:S01]  /*6a90*/  FFMA R16, R79, R95, R16 ;  /* 0x0000005f4f107223 */ /* 0x000fe20000000010 */
[----:B------:R-:W-:Y:S01]  /*6aa0*/  SHF.L.U32 R4, R175, 0x4, RZ ;  /* 0x00000004af047819 */ /* 0x000fe200000006ff */
[----:B------:R-:W-:Y:S01]  /*6ab0*/  FFMA R17, R79, R96, R17 ;  /* 0x000000604f117223 */ /* 0x000fe20000000011 */
[----:B------:R-:W-:Y:S01]  /*6ac0*/  F2FP.SATFINITE.E4M3.F32.PACK_AB_MERGE_C R18, R19, R18, RZ ;  /* 0x000000121312723e */ /* 0x000fe200048070ff */
[C---:B------:R-:W-:Y:S01]  /*6ad0*/  FFMA R22, R79.reuse, R97, R22 ;  /* 0x000000614f167223 */ /* 0x040fe20000000016 */
[----:B------:R-:W-:Y:S01]  /*6ae0*/  IADD3 R194, PT, PT, R186, R4, RZ ;  /* 0x00000004bac27210 */ /* 0x000fe20007ffe0ff */
[----:B------:R-:W-:Y:S01]  /*6af0*/  FFMA R23, R79, R98, R23 ;  /* 0x000000624f177223 */ /* 0x000fe20000000017 */
[----:B------:R-:W-:Y:S01]  /*6b00*/  F2FP.SATFINITE.E4M3.F32.PACK_AB_MERGE_C R87, R13, R12, R18 ;  /* 0x0000000c0d57723e */ /* 0x000fe20004807012 */
[C---:B------:R-:W-:Y:S01]  /*6b10*/  FFMA R20, R79.reuse, R99, R20 ;  /* 0x000000634f147223 */ /* 0x040fe20000000014 */
[----:B------:R-:W-:Y:S01]  /*6b20*/  SHF.L.U32 R3, R184, 0x4, RZ ;  /* 0x00000004b8037819 */ /* 0x000fe200000006ff */
[----:B------:R-:W-:Y:S01]  /*6b30*/  FFMA R21, R79, R100, R21 ;  /* 0x000000644f157223 */ /* 0x000fe20000000015 */
[----:B------:R-:W-:Y:S01]  /*6b40*/  F2FP.SATFINITE.E4M3.F32.PACK_AB_MERGE_C R22, R23, R22, RZ ;  /* 0x000000161716723e */ /* 0x000fe200048070ff */
[----:B------:R-:W-:Y:S01]  /*6b50*/  FFMA R26, R79, R101, R26 ;  /* 0x000000654f1a7223 */ /* 0x000fe2000000001a */
[----:B------:R-:W-:Y:S01]  /*6b60*/  LEA R5, R181, UR49, 0x3 ;  /* 0x00000031b5057c11 */ /* 0x000fe2000f8e18ff */
[----:B------:R-:W-:Y:S01]  /*6b70*/  FFMA R27, R79, R102, R27 ;  /* 0x000000664f1b7223 */ /* 0x000fe2000000001b */
[----:B------:R-:W-:Y:S01]  /*6b80*/  F2FP.SATFINITE.E4M3.F32.PACK_AB_MERGE_C R16, R17, R16, R22 ;  /* 0x000000101110723e */ /* 0x000fe20004807016 */
[C---:B------:R-:W-:Y:S01]  /*6b90*/  FFMA R24, R79.reuse, R103, R24 ;  /* 0x000000674f187223 */ /* 0x040fe20000000018 */
[----:B------:R-:W-:Y:S01]  /*6ba0*/  @P6 SHF.L.U32 R6, R180, 0x1f, RZ ;  /* 0x0000001fb4066819 */ /* 0x000fe200000006ff */
[----:B------:R-:W-:Y:S01]  /*6bb0*/  FFMA R25, R79, R104, R25 ;  /* 0x000000684f197223 */ /* 0x000fe20000000019 */
[----:B------:R-:W-:Y:S01]  /*6bc0*/  F2FP.SATFINITE.E4M3.F32.PACK_AB_MERGE_C R17, R27, R26, RZ ;  /* 0x0000001a1b11723e */ /* 0x000fe200048070ff */
[C---:B------:R-:W-:Y:S01]  /*6bd0*/  FFMA R30, R79.reuse, R105, R30 ;  /* 0x000000694f1e7223 */ /* 0x040fe2000000001e */
[C---:B------:R-:W-:Y:S01]  /*6be0*/  FFMA R31, R79.reuse, R106, R31 ;  /* 0x0000006a4f1f7223 */ /* 0x040fe2000000001f */
[----:B------:R-:W-:Y:S01]  /*6bf0*/  FFMA R28, R79, R107, R28 ;  /* 0x0000006b4f1c7223 */ /* 0x000fe2000000001c */
[----:B------:R-:W-:Y:S01]  /*6c00*/  F2FP.SATFINITE.E4M3.F32.PACK_AB_MERGE_C R17, R21, R20, R17 ;  /* 0x000000141511723e */ /* 0x000fe20004807011 */
[----:B------:R1:W-:Y:S01]  /*6c10*/  STS.128 [R171+UR49+0x4200], R84 ;  /* 0x00420054ab007988 */ /* 0x0003e20008000c31 */
[----:B------:R-:W-:Y:S01]  /*6c20*/  FFMA R29, R79, R108, R29 ;  /* 0x0000006c4f1d7223 */ /* 0x000fe2000000001d */
[----:B------:R-:W-:Y:S01]  /*6c30*/  F2FP.SATFINITE.E4M3.F32.PACK_AB_MERGE_C R18, R31, R30, RZ ;  /* 0x0000001e1f12723e */ /* 0x000fe200048070ff */
[C---:B------:R-:W-:Y:S01]  /*6c40*/  FFMA R34, R79.reuse, R109, R34 ;  /* 0x0000006d4f227223 */ /* 0x040fe20000000022 */
[C---:B------:R-:W-:Y:S01]  /*6c50*/  FFMA R35, R79.reuse, R110, R35 ;  /* 0x0000006e4f237223 */ /* 0x040fe20000000023 */
[----:B------:R-:W-:Y:S01]  /*6c60*/  FFMA R32, R79, R111, R32 ;  /* 0x0000006f4f207223 */ /* 0x000fe20000000020 */
[----:B------:R-:W-:Y:S01]  /*6c70*/  F2FP.SATFINITE.E4M3.F32.PACK_AB_MERGE_C R18, R25, R24, R18 ;  /* 0x000000181912723e */ /* 0x000fe20004807012 */
[C---:B------:R-:W-:Y:S01]  /*6c80*/  FFMA R33, R79.reuse, R112, R33 ;  /* 0x000000704f217223 */ /* 0x040fe20000000021 */
[----:B------:R-:W-:Y:S01]  /*6c90*/  FFMA R38, R79, R113, R38 ;  /* 0x000000714f267223 */ /* 0x000fe20000000026 */
[----:B------:R-:W-:Y:S01]  /*6ca0*/  F2FP.SATFINITE.E4M3.F32.PACK_AB_MERGE_C R19, R35, R34, RZ ;  /* 0x000000222313723e */ /* 0x000fe200048070ff */
[C---:B------:R-:W-:Y:S01]  /*6cb0*/  FFMA R39, R79.reuse, R114, R39 ;  /* 0x000000724f277223 */ /* 0x040fe20000000027 */
[C---:B------:R-:W-:Y:S01]  /*6cc0*/  FFMA R36, R79.reuse, R115, R36 ;  /* 0x000000734f247223 */ /* 0x040fe20000000024 */
[----:B------:R-:W-:Y:S01]  /*6cd0*/  FFMA R37, R79, R116, R37 ;  /* 0x000000744f257223 */ /* 0x000fe20000000025 */
[----:B------:R-:W-:Y:S01]  /*6ce0*/  F2FP.SATFINITE.E4M3.F32.PACK_AB_MERGE_C R19, R29, R28, R19 ;  /* 0x0000001c1d13723e */ /* 0x000fe20004807013 */
[C---:B------:R-:W-:Y:S01]  /*6cf0*/  FFMA R42, R79.reuse, R117, R42 ;  /* 0x000000754f2a7223 */ /* 0x040fe2000000002a */
[C---:B------:R-:W-:Y:S01]  /*6d00*/  FFMA R43, R79.reuse, R118, R43 ;  /* 0x000000764f2b7223 */ /* 0x040fe2000000002b */
[C---:B------:R-:W-:Y:S01]  /*6d10*/  FFMA R40, R79.reuse, R119, R40 ;  /* 0x000000774f287223 */ /* 0x040fe20000000028 */
[C---:B------:R-:W-:Y:S01]  /*6d20*/  FFMA R41, R79.reuse, R120, R41 ;  /* 0x000000784f297223 */ /* 0x040fe20000000029 */
[--C-:B------:R-:W-:Y:S02]  /*6d30*/  HADD2.F32 R125, -RZ, R126.reuse.H0_H0 ;  /* 0x2000007eff7d7230 */ /* 0x100fe40000004100 */
[C---:B------:R-:W-:Y:S01]  /*6d40*/  FFMA R46, R79.reuse, R121, R46 ;  /* 0x000000794f2e7223 */ /* 0x040fe2000000002e */
[----:B------:R-:W-:Y:S02]  /*6d50*/  HADD2.F32 R126, -RZ, R126.H1_H1 ;  /* 0x3000007eff7e7230 */ /* 0x000fe40000004100 */
[C---:B------:R-:W-:Y:S01]  /*6d60*/  FFMA R47, R79.reuse, R122, R47 ;  /* 0x0000007a4f2f7223 */ /* 0x040fe2000000002f */
[C---:B------:R-:W-:Y:S01]  /*6d70*/  FFMA R44, R79.reuse, R123, R44 ;  /* 0x0000007b4f2c7223 */ /* 0x040fe2000000002c */
[C---:B------:R-:W-:Y:S01]  /*6d80*/  FFMA R45, R79.reuse, R124, R45 ;  /* 0x0000007c4f2d7223 */ /* 0x040fe2000000002d */
        /* <DEDUP_REMOVED lines=14> */
[C---:B------:R-:W-:Y:S01]  /*6e70*/  FFMA R62, R79.reuse, R137, R62 ;  /* 0x000000894f3e7223 */ /* 0x040fe2000000003e */
[----:B------:R-:W-:Y:S01]  /*6e80*/  FFMA R63, R79, R138, R63 ;  /* 0x0000008a4f3f7223 */ /* 0x000fe2000000003f */
[--C-:B------:R-:W-:Y:S01]  /*6e90*/  HADD2.F32 R64, -RZ, R65.reuse.H0_H0 ;  /* 0x20000041ff407230 */ /* 0x100fe20000004100 */
[----:B------:R-:W-:Y:S01]  /*6ea0*/  IADD3 R138, PT, PT, R186, R0, RZ ;  /* 0x00000000ba8a7210 */ /* 0x000fe20007ffe0ff */
[----:B------:R-:W-:Y:S01]  /*6eb0*/  HADD2.F32 R65, -RZ, R65.H1_H1 ;  /* 0x30000041ff417230 */ /* 0x000fe20000004100 */
[----:B------:R-:W-:Y:S01]  /*6ec0*/  F2FP.SATFINITE.E4M3.F32.PACK_AB_MERGE_C R38, R39, R38, RZ ;  /* 0x000000262726723e */ /* 0x000fe200048070ff */
[--C-:B------:R-:W-:Y:S01]  /*6ed0*/  HADD2.F32 R78, -RZ, R80.reuse.H0_H0 ;  /* 0x20000050ff4e7230 */ /* 0x100fe20000004100 */
[----:B------:R-:W-:Y:S01]  /*6ee0*/  F2FP.SATFINITE.E4M3.F32.PACK_AB_MERGE_C R42, R43, R42, RZ ;  /* 0x0000002a2b2a723e */ /* 0x000fe200048070ff */
[----:B------:R1:W-:Y:S01]  /*6ef0*/  STS.128 [R138+0x4010], R16 ;  /* 0x004010108a007388 */ /* 0x0003e20000000c00 */
[----:B------:R-:W-:Y:S01]  /*6f00*/  F2FP.SATFINITE.E4M3.F32.PACK_AB_MERGE_C R34, R47, R46, RZ ;  /* 0x0000002e2f22723e */ /* 0x000fe200048070ff */
[----:B------:R-:W-:Y:S01]  /*6f10*/  HADD2.F32 R80, -RZ, R80.H1_H1 ;  /* 0x30000050ff507230 */ /* 0x000fe20000004100 */
[----:B------:R-:W-:Y:S01]  /*6f20*/  F2FP.SATFINITE.E4M3.F32.PACK_AB_MERGE_C R35, R51, R50, RZ ;  /* 0x000000323323723e */ /* 0x000fe200048070ff */
[C---:B------:R-:W-:Y:S01]  /*6f30*/  FFMA R60, R79.reuse, R64, R60 ;  /* 0x000000404f3c7223 */ /* 0x040fe2000000003c */
[C---:B------:R-:W-:Y:S01]  /*6f40*/  FFMA R61, R79.reuse, R65, R61 ;  /* 0x000000414f3d7223 */ /* 0x040fe2000000003d */
[----:B------:R-:W-:Y:S01]  /*6f50*/  FFMA R66, R79, R78, R66 ;  /* 0x0000004e4f427223 */ /* 0x000fe20000000042 */
[----:B------:R-:W-:Y:S01]  /*6f60*/  F2FP.SATFINITE.E4M3.F32.PACK_AB_MERGE_C R32, R33, R32, R38 ;  /* 0x000000202120723e */ /* 0x000fe20004807026 */
[----:B------:R-:W-:Y:S01]  /*6f70*/  FFMA R67, R79, R80, R67 ;  /* 0x000000504f437223 */ /* 0x000fe20000000043 */
[----:B------:R-:W-:Y:S02]  /*6f80*/  F2FP.SATFINITE.E4M3.F32.PACK_AB_MERGE_C R33, R37, R36, R42 ;  /* 0x000000242521723e */ /* 0x000fe4000480702a */
[----:B------:R-:W-:Y:S02]  /*6f90*/  F2FP.SATFINITE.E4M3.F32.PACK_AB_MERGE_C R34, R41, R40, R34 ;  /* 0x000000282922723e */ /* 0x000fe40004807022 */
[----:B------:R-:W-:Y:S02]  /*6fa0*/  F2FP.SATFINITE.E4M3.F32.PACK_AB_MERGE_C R35, R45, R44, R35 ;  /* 0x0000002c2d23723e */ /* 0x000fe40004807023 */
[----:B------:R-:W-:Y:S02]  /*6fb0*/  F2FP.SATFINITE.E4M3.F32.PACK_AB_MERGE_C R54, R55, R54, RZ ;  /* 0x000000363736723e */ /* 0x000fe400048070ff */
[----:B------:R-:W-:Y:S01]  /*6fc0*/  F2FP.SATFINITE.E4M3.F32.PACK_AB_MERGE_C R58, R59, R58, RZ ;  /* 0x0000003a3b3a723e */ /* 0x000fe200048070ff */
[----:B------:R1:W-:Y:S01]  /*6fd0*/  STS.128 [R194+0x4020], R32 ;  /* 0x00402020c2007388 */ /* 0x0003e20000000c00 */
[----:B------:R-:W-:Y:S02]  /*6fe0*/  F2FP.SATFINITE.E4M3.F32.PACK_AB_MERGE_C R50, R63, R62, RZ ;  /* 0x0000003e3f32723e */ /* 0x000fe400048070ff */
[----:B------:R-:W-:Y:S02]  /*6ff0*/  F2FP.SATFINITE.E4M3.F32.PACK_AB_MERGE_C R51, R67, R66, RZ ;  /* 0x000000424333723e */ /* 0x000fe400048070ff */
[----:B------:R-:W-:Y:S02]  /*7000*/  F2FP.SATFINITE.E4M3.F32.PACK_AB_MERGE_C R48, R49, R48, R54 ;  /* 0x000000303130723e */ /* 0x000fe40004807036 */
[----:B------:R-:W-:Y:S02]  /*7010*/  F2FP.SATFINITE.E4M3.F32.PACK_AB_MERGE_C R49, R53, R52, R58 ;  /* 0x000000343531723e */ /* 0x000fe4000480703a */
[----:B------:R-:W-:Y:S02]  /*7020*/  F2FP.SATFINITE.E4M3.F32.PACK_AB_MERGE_C R50, R57, R56, R50 ;  /* 0x000000383932723e */ /* 0x000fe40004807032 */
[----:B------:R-:W-:Y:S02]  /*7030*/  F2FP.SATFINITE.E4M3.F32.PACK_AB_MERGE_C R51, R61, R60, R51 ;  /* 0x0000003c3d33723e */ /* 0x000fe40004807033 */
[----:B------:R-:W-:Y:S05]  /*7040*/  IADD3 R193, PT, PT, R3, R138, RZ ;  /* 0x0000008a03c17210 */ /* 0x000fea0007ffe0ff */
[----:B------:R1:W-:Y:S01]  /*7050*/  STS.128 [R193+0x4010], R48 ;  /* 0x00401030c1007388 */ /* 0x0003e20000000c00 */
[----:B------:R-:W-:Y:S01]  /*7060*/  @!PT LDS RZ, [RZ] ;  /* 0x00000000fffff984 */ /* 0x000fe20000000800 */
[----:B------:R-:W-:Y:S01]  /*7070*/  @!PT LDS RZ, [RZ] ;  /* 0x00000000fffff984 */ /* 0x000fe20000000800 */
[----:B------:R-:W-:Y:S01]  /*7080*/  @!PT LDS RZ, [RZ] ;  /* 0x00000000fffff984 */ /* 0x000fe20000000800 */
[----:B------:R-:W-:Y:S01]  /*7090*/  @!PT LDS RZ, [RZ] ;  /* 0x00000000fffff984 */ /* 0x000fe20000000800 */
[----:B------:R2:W-:Y:S07]  /*70a0*/  MEMBAR.ALL.CTA ;  /* 0x0000000000007992 */ /* 0x0005ee0000008000 */
[----:B--2---:R-:W2:Y:S02]  /*70b0*/  FENCE.VIEW.ASYNC.S ;  /* 0x00000000000073c6 */ /* 0x004ea40000000000 */
[----:B--2---:R-:W-:Y:S06]  /*70c0*/  BAR.SYNC.DEFER_BLOCKING 0x1, 0x80 ;  /* 0x0042000000007b1d */ /* 0x004fec0000010000 */
[----:B------:R-:W-:Y:S05]  /*70d0*/  @P0 BRA `(.L_x_106) ;  /* 0x0000000000280947 */ /* 0x000fea0003800000 */
[----:B------:R-:W-:Y:S02]  /*70e0*/  UIADD3 UR4, UPT, UPT, UR49, 0x4200, URZ ;  /* 0x0000420031047890 */ /* 0x000fe4000fffe0ff */
[----:B------:R-:W-:Y:S01]  /*70f0*/  UIADD3 UR6, UP0, UPT, UR52, 0x680, URZ ;  /* 0x0000068034067890 */ /* 0x000fe2000ff1e0ff */
[----:B------:R-:W-:Y:S03]  /*7100*/  UMOV UR43, UR36 ;  /* 0x00000024002b7c82 */ /* 0x000fe60008000000 */
[----:B------:R-:W-:Y:S01]  /*7110*/  MOV R189, UR4 ;  /* 0x0000000400bd7c02 */ /* 0x000fe20008000f00 */
[----:B------:R-:W-:Y:S03]  /*7120*/  UIADD3.X UR7, UPT, UPT, URZ, UR53, URZ, UP0, !UPT ;  /* 0x00000035ff077290 */ /* 0x000fe600087fe4ff */
[----:B------:R-:W-:Y:S11]  /*7130*/  R2UR UR40, R189 ;  /* 0x00000000bd2872ca */ /* 0x000ff600000e0000 */
[----:B------:R-:W-:Y:S02]  /*7140*/  @!UPT UIADD3 URZ, UPT, UPT, URZ, URZ, URZ ;  /* 0x000000fffffff290 */ /* 0x000fe4000fffe0ff */
[----:B------:R2:W-:Y:S01]  /*7150*/  UTMASTG.3D [UR40], [UR6] ;  /* 0x00000028060073b5 */ /* 0x0005e20008010000 */
[----:B------:R0:W-:Y:S01]  /*7160*/  UTMACMDFLUSH ;  /* 0x00000000000079b7 */ /* 0x0001e20000000000 */
[----:B--2---:R-:W-:Y:S04]  /*7170*/  DEPBAR.LE SB0, 0x1 ;  /* 0x000080400000791a */ /* 0x004fe80000000000 */
.L_x_106:
[----:B------:R-:W-:Y:S05]  /*7180*/  BSYNC.RECONVERGENT B0 ;  /* 0x0000000000007941 */ /* 0x000fea0003800200 */
.L_x_105:
[----:B------:R-:W-:Y:S06]  /*7190*/  BAR.SYNC.DEFER_BLOCKING 0x1, 0x80 ;  /* 0x0042000000007b1d */ /* 0x000fec0000010000 */
[----:B------:R-:W2:Y:S01]  /*71a0*/  @P6 SYNCS.PHASECHK.TRANS64.TRYWAIT P0, [R5+URZ+0xc0], R6 ;  /* 0x0000c006050065a7 */ /* 0x000ea200080011ff */
[----:B------:R-:W-:Y:S01]  /*71b0*/  BSSY B1, `(.L_x_107) ;  /* 0x0000023000017945 */ /* 0x000fe20003800000 */
[----:B--2---:R-:W-:Y:S03]  /*71c0*/  @P6 SEL R196, RZ, 0x1, !P0 ;  /* 0x00000001ffc46807 */ /* 0x004fe60004000000 */
[----:B------:R-:W-:Y:S05]  /*71d0*/  @!P6 BRA `(.L_x_108) ;  /* 0x000000000080e947 */ /* 0x000fea0003800000 */
[----:B------:R-:W-:Y:S01]  /*71e0*/  ISETP.NE.AND P1, PT, R197, RZ, PT ;  /* 0x000000ffc500720c */ /* 0x000fe20003f25270 */
[----:B------:R-:W-:Y:S01]  /*71f0*/  BSSY B0, `(.L_x_109) ;  /* 0x000000a000007945 */ /* 0x000fe20003800000 */
[----:B------:R-:W-:Y:S11]  /*7200*/  ISETP.NE.AND P0, PT, R196, RZ, PT ;  /* 0x000000ffc400720c */ /* 0x000ff60003f05270 */
[----:B------:R-:W-:Y:S04]  /*7210*/  @P1 IMAD R6, R181, 0x2000, R186 ;  /* 0x00002000b5061824 */ /* 0x000fe800078e02ba */
[C---:B------:R-:W-:Y:S01]  /*7220*/  @P1 IMAD.IADD R0, R6.reuse, 0x1, R0 ;  /* 0x0000000106001824 */ /* 0x040fe200078e0200 */
[----:B------:R-:W-:Y:S03]  /*7230*/  @P1 IADD3 R4, PT, PT, R6, R4, RZ ;  /* 0x0000000406041210 */ /* 0x000fe60007ffe0ff */
[----:B------:R-:W-:Y:S01]  /*7240*/  @P1 IMAD.IADD R7, R3, 0x1, R0 ;  /* 0x0000000103071824 */ /* 0x000fe200078e0200 */
[----:B------:R-:W-:Y:S06]  /*7250*/  @P0 BRA `(.L_x_110) ;  /* 0x00000000000c0947 */ /* 0x000fec0003800000 */
[----:B------:R-:W-:Y:S04]  /*7260*/  SHF.L.U32 R3, R180, 0x1f, RZ ;  /* 0x0000001fb4037819 */ /* 0x000fe800000006ff */
[----:B------:R-:W2:Y:S02]  /*7270*/  SYNCS.PHASECHK.TRANS64.TRYWAIT P0, [R5+URZ+0xc0], R3 ;  /* 0x0000c003050075a7 */ /* 0x000ea400080011ff */
[----:B--2---:R-:W-:Y:S05]  /*7280*/  @!P0 BRA `(.L_x_111) ;  /* 0x0000002000788947 */ /* 0x004fea0003800000 */
.L_x_110:
[----:B------:R-:W-:Y:S05]  /*7290*/  BSYNC B0 ;  /* 0x0000000000007941 */ /* 0x000fea0003800000 */
.L_x_109:
[----:B------:R-:W-:Y:S01]  /*72a0*/  ISETP.NE.AND P0, PT, R197, RZ, PT ;  /* 0x000000ffc500720c */ /* 0x000fe20003f05270 */
[----:B--2---:R-:W-:Y:S02]  /*72b0*/  VIADD R5, R5, 0xd0 ;  /* 0x000000d005057836 */ /* 0x004fe40000000000 */
[----:B------:R-:W-:Y:S10]  /*72c0*/  VIADD R181, R181, 0x1 ;  /* 0x00000001b5b57836 */ /* 0x000ff40000000000 */
[----:B------:R2:W3:Y:S04]  /*72d0*/  @P0 LDS.128 R144, [R0+0x10] ;  /* 0x0000100000900984 */ /* 0x0004e80000000c00 */
[----:B------:R4:W1:Y:S04]  /*72e0*/  @P0 LDS.128 R140, [R6] ;  /* 0x00000000068c0984 */ /* 0x0008680000000c00 */
        /* <DEDUP_REMOVED lines=10> */
[----:B--2---:R-:W-:Y:S05]  /*7390*/  IMAD.U32 R0, RZ, RZ, UR37 ;  /* 0x00000025ff007e24 */ /* 0x004fea000f8e00ff */
[----:B------:R-:W-:Y:S04]  /*73a0*/  PRMT R0, R0, 0x654, R5 ;  /* 0x0000065400007816 */ /* 0x000fe80000000005 */
[----:B-----5:R2:W-:Y:S02]  /*73b0*/  SYNCS.ARRIVE.TRANS64.RED.A1T0 RZ, [R0+URZ], RZ ;  /* 0x000000ff00ff79a7 */ /* 0x0205e400081004ff */
[----:B--2---:R-:W-:Y:S04]  /*73c0*/  SEL R0, RZ, 0x1, P0 ;  /* 0x00000001ff007807 */ /* 0x004fe80000000000 */
[----:B-1-34-:R-:W-:Y:S02]  /*73d0*/  LOP3.LUT R180, R180, R0, RZ, 0x3c, !PT ;  /* 0x00000000b4b47212 */ /* 0x01afe400078e3cff */
.L_x_108:
[----:B------:R-:W-:Y:S05]  /*73e0*/  BSYNC B1 ;  /* 0x0000000000017941 */ /* 0x000fea0003800000 */
.L_x_107:
[----:B------:R-:W-:Y:S05]  /*73f0*/  VIADD R0, R157, 0x40 ;  /* 0x000000409d007836 */ /* 0x000fea0000000000 */
[----:B------:R-:W-:Y:S04]  /*7400*/  SHF.R.U32.HI R0, RZ, 0x15, R0 ;  /* 0x00000015ff007819 */ /* 0x000fe80000011600 */
[----:B------:R-:W-:Y:S11]  /*7410*/  LOP3.LUT P0, RZ, R0, 0x3, R172, 0x48, !PT ;  /* 0x0000000300ff7812 */ /* 0x000ff600078048ac */
[----:B------:R-:W-:Y:S02]  /*7420*/  @!UPT UIADD3 URZ, UPT, UPT, URZ, URZ, URZ ;  /* 0x000000fffffff290 */ /* 0x000fe4000fffe0ff */
[----:B------:R-:W-:Y:S05]  /*7430*/  @!P0 BRA `(.L_x_112) ;  /* 0x0000000000408947 */ /* 0x000fea0003800000 */
[----:B------:R-:W2:Y:S01]  /*7440*/  LDCU.64 UR8, c[0x4][0x70] ;  /* 0x01000e00ff0877ac */ /* 0x000ea20008000a00 */
[----:B------:R-:W-:Y:S01]  /*7450*/  MOV R15, 0x0 ;  /* 0x00000000000f7802 */ /* 0x000fe20000000f00 */
[----:B------:R-:W-:Y:S02]  /*7460*/  HFMA2 R12, -RZ, RZ, 0, 5.9604644775390625e-08 ;  /* 0x00000001ff0c7431 */ /* 0x000fe400000001ff */
[----:B------:R-:W-:Y:S02]  /*7470*/  IMAD.MOV.U32 R8, RZ, RZ, 0x192 ;  /* 0x00000192ff087424 */ /* 0x000fe400078e00ff */
[----:B------:R-:W-:Y:S01]  /*7480*/  IMAD.MOV.U32 R13, RZ, RZ, RZ ;  /* 0x000000ffff0d7224 */ /* 0x000fe200078e00ff */
[----:B------:R-:W3:Y:S01]  /*7490*/  LDCU.64 UR6, c[0x4][0x78] ;  /* 0x01000f00ff0677ac */ /* 0x000ee20008000a00 */
[----:B------:R-:W4:Y:S01]  /*74a0*/  LDC.64 R14, c[0x4][R15] ;  /* 0x010000000f0e7b82 */ /* 0x000f220000000a00 */
[----:B------:R-:W5:Y:S01]  /*74b0*/  LDCU.64 UR4, c[0x4][0x10] ;  /* 0x01000200ff0477ac */ /* 0x000f620008000a00 */
[----:B--2---:R-:W-:Y:S01]  /*74c0*/  MOV R5, UR9 ;  /* 0x0000000900057c02 */ /* 0x004fe20008000f00 */
[----:B------:R-:W-:Y:S01]  /*74d0*/  IMAD.U32 R4, RZ, RZ, UR8 ;  /* 0x00000008ff047e24 */ /* 0x000fe2000f8e00ff */
[----:B---3--:R-:W-:Y:S01]  /*74e0*/  MOV R7, UR7 ;  /* 0x0000000700077c02 */ /* 0x008fe20008000f00 */
[----:B------:R-:W-:Y:S01]  /*74f0*/  IMAD.U32 R6, RZ, RZ, UR6 ;  /* 0x00000006ff067e24 */ /* 0x000fe2000f8e00ff */
[----:B-----5:R-:W-:Y:S01]  /*7500*/  MOV R11, UR5 ;  /* 0x00000005000b7c02 */ /* 0x020fe20008000f00 */
[----:B------:R-:W-:Y:S02]  /*7510*/  IMAD.U32 R10, RZ, RZ, UR4 ;  /* 0x00000004ff0a7e24 */ /* 0x000fe4000f8e00ff */
[----:B------:R-:W-:Y:S07]  /*7520*/  LEPC R20, `(.L_x_112) ;  /* 0x000000001014794e */ /* 0x000fee0000000000 */
[----:B-1--4-:R-:W-:Y:S05]  /*7530*/  CALL.ABS.NOINC R14 ;  /* 0x000000000e007343 */ /* 0x012fea0003c00000 */
.L_x_112:
[----:B------:R-:W-:Y:S01]  /*7540*/  ISETP.NE.AND P0, PT, R190, RZ, PT ;  /* 0x000000ffbe00720c */ /* 0x000fe20003f05270 */
[----:B------:R-:W-:Y:S05]  /*7550*/  WARPSYNC.ALL ;  /* 0x0000000000007948 */ /* 0x000fea0003800000 */
[----:B------:R-:W-:Y:S01]  /*7560*/  R2UR UR4, R157 ;  /* 0x000000009d0472ca */ /* 0x000fe200000e0000 */
[----:B------:R-:W-:Y:S01]  /*7570*/  BSSY.RECONVERGENT B0, `(.L_x_113) ;  /* 0x000011d000007945 */ /* 0x000fe20003800200 */
[----:B------:R-:W-:Y:S02]  /*7580*/  F2FP.F16.E4M3.UNPACK_B R12, R140 ;  /* 0x0000008cff0c723e */ /* 0x000fe400020006ff */
[----:B------:R-:W-:Y:S02]  /*7590*/  F2FP.F16.E4M3.UNPACK_B R11, R141 ;  /* 0x0000008dff0b723e */ /* 0x000fe400020006ff */
[----:B------:R-:W-:Y:S01]  /*75a0*/  F2FP.F16.E4M3.UNPACK_B R10, R142 ;  /* 0x0000008eff0a723e */ /* 0x000fe200020006ff */
[--C-:B------:R-:W-:Y:S01]  /*75b0*/  HADD2.F32 R78, -RZ, R12.reuse.H0_H0 ;  /* 0x2000000cff4e7230 */ /* 0x100fe20000004100 */
[----:B------:R-:W-:Y:S01]  /*75c0*/  F2FP.F16.E4M3.UNPACK_B R9, R143 ;  /* 0x0000008fff09723e */ /* 0x000fe200020006ff */
[----:B------:R-:W-:Y:S01]  /*75d0*/  HADD2.F32 R80, -RZ, R12.H1_H1 ;  /* 0x3000000cff507230 */ /* 0x000fe20000004100 */
[----:B------:R-:W-:Y:S01]  /*75e0*/  F2FP.F16.E4M3.UNPACK_B R8, R144 ;  /* 0x00000090ff08723e */ /* 0x000fe200020006ff */
[--C-:B------:R-:W-:Y:S01]  /*75f0*/  HADD2.F32 R83, -RZ, R11.reuse.H0_H0 ;  /* 0x2000000bff537230 */ /* 0x100fe20000004100 */
[----:B------:R-:W-:Y:S01]  /*7600*/  F2FP.F16.E4M3.UNPACK_B R7, R145 ;  /* 0x00000091ff07723e */ /* 0x000fe200020006ff */
[----:B-1----:R-:W-:Y:S01]  /*7610*/  HADD2.F32 R84, -RZ, R11.H1_H1 ;  /* 0x3000000bff547230 */ /* 0x002fe20000004100 */
[----:B------:R-:W-:Y:S01]  /*7620*/  F2FP.F16.E4M3.UNPACK_B R6, R146 ;  /* 0x00000092ff06723e */ /* 0x000fe200020006ff */
[--C-:B------:R-:W-:Y:S01]  /*7630*/  HADD2.F32 R87, -RZ, R10.reuse.H0_H0 ;  /* 0x2000000aff577230 */ /* 0x100fe20000004100 */
[----:B------:R-:W-:Y:S01]  /*7640*/  F2FP.F16.E4M3.UNPACK_B R5, R147 ;  /* 0x00000093ff05723e */ /* 0x000fe200020006ff */
[----:B------:R-:W-:Y:S01]  /*7650*/  HADD2.F32 R88, -RZ, R10.H1_H1 ;  /* 0x3000000aff587230 */ /* 0x000fe20000004100 */
[----:B------:R-:W-:Y:S01]  /*7660*/  F2FP.F16.E4M3.UNPACK_B R4, R148 ;  /* 0x00000094ff04723e */ /* 0x000fe200020006ff */
[--C-:B------:R-:W-:Y:S01]  /*7670*/  HADD2.F32 R91, -RZ, R9.reuse.H0_H0 ;  /* 0x20000009ff5b7230 */ /* 0x100fe20000004100 */
[----:B------:R-:W-:Y:S01]  /*7680*/  F2FP.F16.E4M3.UNPACK_B R0, R154 ;  /* 0x0000009aff00723e */ /* 0x000fe200020006ff */
[----:B------:R-:W-:Y:S01]  /*7690*/  HADD2.F32 R92, -RZ, R9.H1_H1 ;  /* 0x30000009ff5c7230 */ /* 0x000fe20000004100 */
[----:B------:R-:W-:Y:S01]  /*76a0*/  F2FP.F16.E4M3.UNPACK_B R3, R153 ;  /* 0x00000099ff03723e */ /* 0x000fe200020006ff */
[--C-:B------:R-:W-:Y:S01]  /*76b0*/  HADD2.F32 R95, -RZ, R8.reuse.H0_H0 ;  /* 0x20000008ff5f7230 */ /* 0x100fe20000004100 */
[----:B------:R-:W-:Y:S01]  /*76c0*/  F2FP.F16.E4M3.UNPACK_B R140, R140.H1 ;  /* 0x0000008cff8c723e */ /* 0x000fe200030006ff */
[----:B------:R-:W-:Y:S01]  /*76d0*/  HADD2.F32 R96, -RZ, R8.H1_H1 ;  /* 0x30000008ff607230 */ /* 0x000fe20000004100 */
[----:B------:R-:W-:Y:S01]  /*76e0*/  F2FP.F16.E4M3.UNPACK_B R141, R141.H1 ;  /* 0x0000008dff8d723e */ /* 0x000fe200030006ff */
[--C-:B------:R-:W-:Y:S01]  /*76f0*/  HADD2.F32 R99, -RZ, R7.reuse.H0_H0 ;  /* 0x20000007ff637230 */ /* 0x100fe20000004100 */
[----:B------:R-:W-:Y:S01]  /*7700*/  F2FP.F16.E4M3.UNPACK_B R142, R142.H1 ;  /* 0x0000008eff8e723e */ /* 0x000fe200030006ff */
[----:B------:R-:W-:Y:S01]  /*7710*/  HADD2.F32 R100, -RZ, R7.H1_H1 ;  /* 0x30000007ff647230 */ /* 0x000fe20000004100 */
[----:B------:R-:W-:Y:S01]  /*7720*/  F2FP.F16.E4M3.UNPACK_B R143, R143.H1 ;  /* 0x0000008fff8f723e */ /* 0x000fe200030006ff */
[--C-:B------:R-:W-:Y:S01]  /*7730*/  HADD2.F32 R103, -RZ, R6.reuse.H0_H0 ;  /* 0x20000006ff677230 */ /* 0x100fe20000004100 */
[----:B------:R-:W-:Y:S01]  /*7740*/  R2UR UR5, R195 ;  /* 0x00000000c30572ca */ /* 0x000fe200000e0000 */
[----:B------:R-:W-:Y:S01]  /*7750*/  HADD2.F32 R104, -RZ, R6.H1_H1 ;  /* 0x30000006ff687230 */ /* 0x000fe20000004100 */
[----:B------:R-:W-:Y:S01]  /*7760*/  F2FP.F16.E4M3.UNPACK_B R116, R149 ;  /* 0x00000095ff74723e */ /* 0x000fe200020006ff */
[--C-:B------:R-:W-:Y:S01]  /*7770*/  HADD2.F32 R107, -RZ, R5.reuse.H0_H0 ;  /* 0x20000005ff6b7230 */ /* 0x100fe20000004100 */
[----:B------:R-:W-:Y:S01]  /*7780*/  F2FP.F16.E4M3.UNPACK_B R120, R150 ;  /* 0x00000096ff78723e */ /* 0x000fe200020006ff */
[----:B------:R-:W-:Y:S01]  /*7790*/  HADD2.F32 R108, -RZ, R5.H1_H1 ;  /* 0x30000005ff6c7230 */ /* 0x000fe20000004100 */
[-C--:B------:R-:W-:Y:S01]  /*77a0*/  F2FP.F16.E4M3.UNPACK_B R124, R151.reuse ;  /* 0x00000097ff7c723e */ /* 0x080fe200020006ff */
[--C-:B------:R-:W-:Y:S01]  /*77b0*/  HADD2.F32 R111, -RZ, R4.reuse.H0_H0 ;  /* 0x20000004ff6f7230 */ /* 0x100fe20000004100 */
[----:B------:R-:W-:Y:S01]  /*77c0*/  F2FP.F16.E4M3.UNPACK_B R151, R151.H1 ;  /* 0x00000097ff97723e */ /* 0x000fe200030006ff */
[----:B------:R-:W-:Y:S01]  /*77d0*/  HADD2.F32 R112, -RZ, R4.H1_H1 ;  /* 0x30000004ff707230 */ /* 0x000fe20000004100 */
[----:B------:R-:W-:Y:S01]  /*77e0*/  F2FP.F16.E4M3.UNPACK_B R128, R152 ;  /* 0x00000098ff80723e */ /* 0x000fe200020006ff */
[----:B------:R-:W1:Y:S01]  /*77f0*/  LDTM.x64 R4, tmem[UR4+0x40] ;  /* 0x00004004000479ee */ /* 0x000e620008340000 */
[----:B------:R-:W-:Y:S01]  /*7800*/  NOP ;  /* 0x0000000000007918 */ /* 0x000fe20000000000 */
[--C-:B------:R-:W-:Y:S01]  /*7810*/  HADD2.F32 R81, -RZ, R140.reuse.H0_H0 ;  /* 0x2000008cff517230 */ /* 0x100fe20000004100 */
[----:B------:R-:W-:Y:S01]  /*7820*/  UIADD3 UR5, UPT, UPT, UR5, 0x130, URZ ;  /* 0x0000013005057890 */ /* 0x000fe2000fffe0ff */
[----:B------:R-:W-:Y:S01]  /*7830*/  HADD2.F32 R82, -RZ, R140.H1_H1 ;  /* 0x3000008cff527230 */ /* 0x000fe20000004100 */
[----:B------:R-:W-:Y:S01]  /*7840*/  F2FP.F16.E4M3.UNPACK_B R137, R155 ;  /* 0x0000009bff89723e */ /* 0x000fe200020006ff */
[--C-:B------:R-:W-:Y:S01]  /*7850*/  HADD2.F32 R135, -RZ, R0.reuse.H0_H0 ;  /* 0x20000000ff877230 */ /* 0x100fe20000004100 */
[----:B------:R-:W-:Y:S01]  /*7860*/  UPRMT UR5, UR37, 0x654, UR5 ;  /* 0x0000065425057896 */ /* 0x000fe20008000005 */
[----:B------:R-:W-:Y:S01]  /*7870*/  HADD2.F32 R136, -RZ, R0.H1_H1 ;  /* 0x30000000ff887230 */ /* 0x000fe20000004100 */
[----:B------:R-:W-:Y:S01]  /*7880*/  F2FP.F16.E4M3.UNPACK_B R144, R144.H1 ;  /* 0x00000090ff90723e */ /* 0x000fe200030006ff */
[--C-:B------:R-:W-:Y:S01]  /*7890*/  HADD2.F32 R131, -RZ, R3.reuse.H0_H0 ;  /* 0x20000003ff837230 */ /* 0x100fe20000004100 */
[----:B------:R-:W-:Y:S01]  /*78a0*/  F2FP.F16.E4M3.UNPACK_B R145, R145.H1 ;  /* 0x00000091ff91723e */ /* 0x000fe200030006ff */
[----:B------:R-:W-:Y:S01]  /*78b0*/  HADD2.F32 R132, -RZ, R3.H1_H1 ;  /* 0x30000003ff847230 */ /* 0x000fe20000004100 */
[----:B------:R-:W-:Y:S01]  /*78c0*/  F2FP.F16.E4M3.UNPACK_B R146, R146.H1 ;  /* 0x00000092ff92723e */ /* 0x000fe200030006ff */
[--C-:B------:R-:W-:Y:S01]  /*78d0*/  HADD2.F32 R115, -RZ, R116.reuse.H0_H0 ;  /* 0x20000074ff737230 */ /* 0x100fe20000004100 */
[----:B------:R-:W-:Y:S01]  /*78e0*/  F2FP.F16.E4M3.UNPACK_B R147, R147.H1 ;  /* 0x00000093ff93723e */ /* 0x000fe200030006ff */
[----:B-1----:R-:W-:Y:S01]  /*78f0*/  SYNCS.ARRIVE.TRANS64.RED.A1T0 RZ, [UR5], RZ ;  /* 0x000000ffffff79a7 */ /* 0x002fe20008100405 */
[----:B------:R-:W-:Y:S01]  /*7900*/  HADD2.F32 R116, -RZ, R116.H1_H1 ;  /* 0x30000074ff747230 */ /* 0x000fe20000004100 */
[----:B------:R-:W-:Y:S01]  /*7910*/  F2FP.F16.E4M3.UNPACK_B R148, R148.H1 ;  /* 0x00000094ff94723e */ /* 0x000fe200030006ff */
[--C-:B------:R-:W-:Y:S01]  /*7920*/  HADD2.F32 R119, -RZ, R120.reuse.H0_H0 ;  /* 0x20000078ff777230 */ /* 0x100fe20000004100 */
[----:B------:R-:W-:Y:S01]  /*7930*/  F2FP.F16.E4M3.UNPACK_B R149, R149.H1 ;  /* 0x00000095ff95723e */ /* 0x000fe200030006ff */
[----:B------:R-:W-:Y:S01]  /*7940*/  HADD2.F32 R120, -RZ, R120.H1_H1 ;  /* 0x30000078ff787230 */ /* 0x000fe20000004100 */
[----:B------:R-:W-:Y:S01]  /*7950*/  F2FP.F16.E4M3.UNPACK_B R150, R150.H1 ;  /* 0x00000096ff96723e */ /* 0x000fe200030006ff */
[--C-:B------:R-:W-:Y:S02]  /*7960*/  HADD2.F32 R123, -RZ, R124.reuse.H0_H0 ;  /* 0x2000007cff7b7230 */ /* 0x100fe40000004100 */
[C-C-:B------:R-:W-:Y:S01]  /*7970*/  FFMA R4, R77.reuse, R4, R2.reuse ;  /* 0x000000044d047223 */ /* 0x140fe20000000002 */
[C-C-:B------:R-:W-:Y:S01]  /*7980*/  FFMA R5, R77.reuse, R5, R2.reuse ;  /* 0x000000054d057223 */ /* 0x140fe20000000002 */
[C-C-:B------:R-:W-:Y:S01]  /*7990*/  FFMA R6, R77.reuse, R6, R2.reuse ;  /* 0x000000064d067223 */ /* 0x140fe20000000002 */
[C-C-:B------:R-:W-:Y:S01]  /*79a0*/  FFMA R7, R77.reuse, R7, R2.reuse ;  /* 0x000000074d077223 */ /* 0x140fe20000000002 */
[C-C-:B------:R-:W-:Y:S01]  /*79b0*/  FFMA R8, R77.reuse, R8, R2.reuse ;  /* 0x000000084d087223 */ /* 0x140fe20000000002 */
[C-C-:B------:R-:W-:Y:S01]  /*79c0*/  FFMA R9, R77.reuse, R9, R2.reuse ;  /* 0x000000094d097223 */ /* 0x140fe20000000002 */
[----:B------:R-:W-:Y:S02]  /*79d0*/  HADD2.F32 R124, -RZ, R124.H1_H1 ;  /* 0x3000007cff7c7230 */ /* 0x000fe40000004100 */
[C-C-:B------:R-:W-:Y:S01]  /*79e0*/  FFMA R10, R77.reuse, R10, R2.reuse ;  /* 0x0000000a4d0a7223 */ /* 0x140fe20000000002 */
[----:B------:R-:W-:Y:S02]  /*79f0*/  HADD2.F32 R126, -RZ, R151.H1_H1 ;  /* 0x30000097ff7e7230 */ /* 0x000fe40000004100 */
[C-C-:B------:R-:W-:Y:S01]  /*7a00*/  FFMA R11, R77.reuse, R11, R2.reuse ;  /* 0x0000000b4d0b7223 */ /* 0x140fe20000000002 */
[C-C-:B------:R-:W-:Y:S01]  /*7a10*/  FFMA R12, R77.reuse, R12, R2.reuse ;  /* 0x0000000c4d0c7223 */ /* 0x140fe20000000002 */
[C-C-:B------:R-:W-:Y:S01]  /*7a20*/  FFMA R13, R77.reuse, R13, R2.reuse ;  /* 0x0000000d4d0d7223 */ /* 0x140fe20000000002 */
[--C-:B------:R-:W-:Y:S02]  /*7a30*/  HADD2.F32 R127, -RZ, R128.reuse.H0_H0 ;  /* 0x20000080ff7f7230 */ /* 0x100fe40000004100 */
[C-C-:B------:R-:W-:Y:S01]  /*7a40*/  FFMA R14, R77.reuse, R14, R2.reuse ;  /* 0x0000000e4d0e7223 */ /* 0x140fe20000000002 */
        /* <DEDUP_REMOVED lines=45> */
[----:B------:R-:W-:Y:S01]  /*7d20*/  F2FP.F16.E4M3.UNPACK_B R152, R152.H1 ;  /* 0x00000098ff98723e */ /* 0x000fe200030006ff */
        /* <DEDUP_REMOVED lines=10> */
[--C-:B------:R-:W-:Y:S01]  /*7dd0*/  FFMA R66, R77, R66, R2.reuse ;  /* 0x000000424d427223 */ /* 0x100fe20000000002 */
[----:B------:R-:W-:Y:S01]  /*7de0*/  IADD3 R139, PT, PT, R139, 0x1, RZ ;  /* 0x000000018b8b7810 */ /* 0x000fe20007ffe0ff */
[----:B------:R-:W-:Y:S01]  /*7df0*/  FFMA R2, R77, R67, R2 ;  /* 0x000000434d027223 */ /* 0x000fe20000000002 */
        /* <DEDUP_REMOVED lines=8> */
[--C-:B------:R-:W-:Y:S02]  /*7e80*/  HADD2.F32 R89, -RZ, R142.reuse.H0_H0 ;  /* 0x2000008eff597230 */ /* 0x100fe40000004100 */
[----:B------:R-:W-:Y:S01]  /*7e90*/  FFMA R10, R79, R85, R10 ;  /* 0x000000554f0a7223 */ /* 0x000fe2000000000a */
[----:B------:R-:W-:Y:S01]  /*7ea0*/  F2FP.SATFINITE.E4M3.F32.PACK_AB_MERGE_C R80, R7, R6, RZ ;  /* 0x000000060750723e */ /* 0x000fe200048070ff */
[----:B------:R-:W-:Y:S02]  /*7eb0*/  HADD2.F32 R90, -RZ, R142.H1_H1 ;  /* 0x3000008eff5a7230 */ /* 0x000fe40000004100 */
[C---:B------:R-:W-:Y:S01]  /*7ec0*/  FFMA R11, R79.reuse, R86, R11 ;  /* 0x000000564f0b7223 */ /* 0x040fe2000000000b */
[----:B------:R-:W-:Y:S01]  /*7ed0*/  FFMA R12, R79, R87, R12 ;  /* 0x000000574f0c7223 */ /* 0x000fe2000000000c */
[----:B------:R-:W-:Y:S01]  /*7ee0*/  F2FP.SATFINITE.E4M3.F32.PACK_AB_MERGE_C R80, R5, R4, R80 ;  /* 0x000000040550723e */ /* 0x000fe20004807050 */
[----:B------:R-:W-:Y:S01]  /*7ef0*/  FFMA R13, R79, R88, R13 ;  /* 0x000000584f0d7223 */ /* 0x000fe2000000000d */
[--C-:B------:R-:W-:Y:S01]  /*7f00*/  HADD2.F32 R93, -RZ, R143.reuse.H0_H0 ;  /* 0x2000008fff5d7230 */ /* 0x100fe20000004100 */
[----:B------:R-:W-:Y:S01]  /*7f10*/  F2FP.SATFINITE.E4M3.F32.PACK_AB_MERGE_C R10, R11, R10, RZ ;  /* 0x0000000a0b0a723e */ /* 0x000fe200048070ff */
[C---:B------:R-:W-:Y:S01]  /*7f20*/  FFMA R14, R79.reuse, R89, R14 ;  /* 0x000000594f0e7223 */ /* 0x040fe2000000000e */
[----:B------:R-:W-:Y:S02]  /*7f30*/  HADD2.F32 R94, -RZ, R143.H1_H1 ;  /* 0x3000008fff5e7230 */ /* 0x000fe40000004100 */
[----:B------:R-:W-:Y:S01]  /*7f40*/  FFMA R15, R79, R90, R15 ;  /* 0x0000005a4f0f7223 */ /* 0x000fe2000000000f */
[----:B------:R-:W-:Y:S01]  /*7f50*/  F2FP.SATFINITE.E4M3.F32.PACK_AB_MERGE_C R81, R9, R8, R10 ;  /* 0x000000080951723e */ /* 0x000fe2000480700a */
[C---:B------:R-:W-:Y:S01]  /*7f60*/  FFMA R16, R79.reuse, R91, R16 ;  /* 0x0000005b4f107223 */ /* 0x040fe20000000010 */
        /* <DEDUP_REMOVED lines=23> */
[----:B------:R1:W-:Y:S01]  /*80e0*/  STS.128 [R171+UR49+0x6200], R80 ;  /* 0x00620050ab007988 */ /* 0x0003e20008000c31 */
[C---:B------:R-:W-:Y:S01]  /*80f0*/  FFMA R24, R79.reuse, R103, R24 ;  /* 0x000000674f187223 */ /* 0x040fe20000000018 */
[----:B------:R-:W-:Y:S01]  /*8100*/  FFMA R25, R79, R104, R25 ;  /* 0x000000684f197223 */ /* 0x000fe20000000019 */
[----:B------:R-:W-:Y:S01]  /*8110*/  F2FP.SATFINITE.E4M3.F32.PACK_AB_MERGE_C R9, R27, R26, RZ ;  /* 0x0000001a1b09723e */ /* 0x000fe200048070ff */
[--C-:B------:R-:W-:Y:S02]  /*8120*/  HADD2.F32 R109, -RZ, R147.reuse.H0_H0 ;  /* 0x20000093ff6d7230 */ /* 0x100fe40000004100 */
[----:B------:R-:W-:Y:S01]  /*8130*/  FFMA R30, R79, R105, R30 ;  /* 0x000000694f1e7223 */ /* 0x000fe2000000001e */
[----:B------:R-:W-:Y:S01]  /*8140*/  HADD2.F32 R110, -RZ, R147.H1_H1 ;  /* 0x30000093ff6e7230 */ /* 0x000fe20000004100 */
[----:B------:R-:W-:Y:S01]  /*8150*/  F2FP.SATFINITE.E4M3.F32.PACK_AB_MERGE_C R9, R21, R20, R9 ;  /* 0x000000141509723e */ /* 0x000fe20004807009 */
        /* <DEDUP_REMOVED lines=23> */
[----:B------:R-:W-:Y:S02]  /*82d0*/  HADD2.F32 R125, -RZ, R151.H0_H0 ;  /* 0x20000097ff7d7230 */ /* 0x000fe40000004100 */
        /* <DEDUP_REMOVED lines=13> */
[----:B------:R-:W-:Y:S01]  /*83b0*/  FFMA R55, R79, R130, R55 ;  /* 0x000000824f377223 */ /* 0x000fe20000000037 */
[----:B------:R-:W-:Y:S01]  /*83c0*/  F2FP.SATFINITE.E4M3.F32.PACK_AB_MERGE_C R11, R35, R34, RZ ;  /* 0x00000022230b723e */ /* 0x000fe200048070ff */
[C---:B------:R-:W-:Y:S01]  /*83d0*/  FFMA R52, R79.reuse, R131, R52 ;  /* 0x000000834f347223 */ /* 0x040fe20000000034 */
[C---:B------:R-:W-:Y:S01]  /*83e0*/  FFMA R53, R79.reuse, R132, R53 ;  /* 0x000000844f357223 */ /* 0x040fe20000000035 */
[--C-:B------:R-:W-:Y:S02]  /*83f0*/  HADD2.F32 R64, -RZ, R154.reuse.H0_H0 ;  /* 0x2000009aff407230 */ /* 0x100fe40000004100 */
[C---:B------:R-:W-:Y:S01]  /*8400*/  FFMA R58, R79.reuse, R133, R58 ;  /* 0x000000854f3a7223 */ /* 0x040fe2000000003a */
[----:B------:R-:W-:Y:S02]  /*8410*/  HADD2.F32 R65, -RZ, R154.H1_H1 ;  /* 0x3000009aff417230 */ /* 0x000fe40000004100 */
[----:B------:R-:W-:Y:S01]  /*8420*/  FFMA R59, R79, R134, R59 ;  /* 0x000000864f3b7223 */ /* 0x000fe2000000003b */
[--C-:B------:R-:W-:Y:S01]  /*8430*/  HADD2.F32 R67, -RZ, R137.reuse.H0_H0 ;  /* 0x20000089ff437230 */ /* 0x100fe20000004100 */
[----:B------:R-:W-:Y:S01]  /*8440*/  F2FP.SATFINITE.E4M3.F32.PACK_AB_MERGE_C R11, R29, R28, R11 ;  /* 0x0000001c1d0b723e */ /* 0x000fe2000480700b */
[C---:B------:R-:W-:Y:S01]  /*8450*/  FFMA R56, R79.reuse, R135, R56 ;  /* 0x000000874f387223 */ /* 0x040fe20000000038 */
[----:B------:R-:W-:Y:S02]  /*8460*/  HADD2.F32 R78, -RZ, R137.H1_H1 ;  /* 0x30000089ff4e7230 */ /* 0x000fe40000004100 */
[----:B------:R-:W-:Y:S01]  /*8470*/  FFMA R57, R79, R136, R57 ;  /* 0x000000884f397223 */ /* 0x000fe20000000039 */
[--C-:B------:R-:W-:Y:S01]  /*8480*/  HADD2.F32 R6, -RZ, R155.reuse.H0_H0 ;  /* 0x2000009bff067230 */ /* 0x100fe20000004100 */
[----:B------:R1:W-:Y:S01]  /*8490*/  STS.128 [R138+0x6010], R8 ;  /* 0x006010088a007388 */ /* 0x0003e20000000c00 */
[----:B------:R-:W-:Y:S01]  /*84a0*/  F2FP.SATFINITE.E4M3.F32.PACK_AB_MERGE_C R38, R39, R38, RZ ;  /* 0x000000262726723e */ /* 0x000fe200048070ff */
[----:B------:R-:W-:Y:S01]  /*84b0*/  FFMA R62, R79, R64, R62 ;  /* 0x000000404f3e7223 */ /* 0x000fe2000000003e */
[----:B------:R-:W-:Y:S01]  /*84c0*/  F2FP.SATFINITE.E4M3.F32.PACK_AB_MERGE_C R42, R43, R42, RZ ;  /* 0x0000002a2b2a723e */ /* 0x000fe200048070ff */
[----:B------:R-:W-:Y:S02]  /*84d0*/  HADD2.F32 R7, -RZ, R155.H1_H1 ;  /* 0x3000009bff077230 */ /* 0x000fe40000004100 */
[----:B------:R-:W-:Y:S01]  /*84e0*/  FFMA R63, R79, R65, R63 ;  /* 0x000000414f3f7223 */ /* 0x000fe2000000003f */
[----:B------:R-:W-:Y:S01]  /*84f0*/  F2FP.SATFINITE.E4M3.F32.PACK_AB_MERGE_C R34, R47, R46, RZ ;  /* 0x0000002e2f22723e */ /* 0x000fe200048070ff */
[----:B------:R-:W-:Y:S01]  /*8500*/  FFMA R60, R79, R67, R60 ;  /* 0x000000434f3c7223 */ /* 0x000fe2000000003c */
[----:B------:R-:W-:Y:S01]  /*8510*/  F2FP.SATFINITE.E4M3.F32.PACK_AB_MERGE_C R35, R51, R50, RZ ;  /* 0x000000323323723e */ /* 0x000fe200048070ff */
        /* <DEDUP_REMOVED lines=15> */
[----:B------:R-:W-:Y:S05]  /*8610*/  F2FP.SATFINITE.E4M3.F32.PACK_AB_MERGE_C R51, R61, R60, R2 ;  /* 0x0000003c3d33723e */ /* 0x000fea0004807002 */
        /* <DEDUP_REMOVED lines=9> */
[----:B------:R-:W-:Y:S02]  /*86b0*/  UIADD3 UR8, UP0, UPT, UR52, 0x680, URZ ;  /* 0x0000068034087890 */ /* 0x000fe4000ff1e0ff */
[----:B------:R-:W-:Y:S02]  /*86c0*/  UIADD3 UR5, UPT, UPT, UR41, 0x40, URZ ;  /* 0x0000004029057890 */ /* 0x000fe4000fffe0ff */
[----:B------:R-:W-:Y:S02]  /*86d0*/  UIADD3 UR4, UPT, UPT, UR49, 0x6200, URZ ;  /* 0x0000620031047890 */ /* 0x000fe4000fffe0ff */
[----:B------:R-:W-:Y:S01]  /*86e0*/  UIADD3.X UR9, UPT, UPT, URZ, UR53, URZ, UP0, !UPT ;  /* 0x00000035ff097290 */ /* 0x000fe200087fe4ff */
[----:B------:R-:W-:Y:S01]  /*86f0*/  UMOV UR6, UR42 ;  /* 0x0000002a00067c82 */ /* 0x000fe20008000000 */
[----:B------:R-:W-:Y:S07]  /*8700*/  UMOV UR7, UR36 ;  /* 0x0000002400077c82 */ /* 0x000fee0008000000 */
[----:B------:R2:W-:Y:S01]  /*8710*/  UTMASTG.3D [UR4], [UR8] ;  /* 0x00000004080073b5 */ /* 0x0005e20008010000 */
[----:B------:R0:W-:Y:S01]  /*8720*/  UTMACMDFLUSH ;  /* 0x00000000000079b7 */ /* 0x0001e20000000000 */
[----:B--2---:R-:W-:Y:S04]  /*8730*/  DEPBAR.LE SB0, 0x1 ;  /* 0x000080400000791a */ /* 0x004fe80000000000 */
.L_x_114:
[----:B------:R-:W-:Y:S05]  /*8740*/  BSYNC.RECONVERGENT B0 ;  /* 0x0000000000007941 */ /* 0x000fea0003800200 */
.L_x_113:
[----:B------:R-:W-:Y:S01]  /*8750*/  BAR.SYNC.DEFER_BLOCKING 0x1, 0x80 ;  /* 0x0042000000007b1d */ /* 0x000fe20000010000 */
[----:B------:R-:W-:Y:S01]  /*8760*/  ISETP.NE.AND P2, PT, R191, RZ, PT ;  /* 0x000000ffbf00720c */ /* 0x000fe20003f45270 */
[----:B------:R-:W-:Y:S01]  /*8770*/  IMAD.IADD R14, R75, 0x1, R168 ;  /* 0x000000014b0e7824 */ /* 0x000fe200078e02a8 */
[----:B------:R-:W-:Y:S01]  /*8780*/  ISETP.NE.AND P0, PT, R192, 0x2, PT ;  /* 0x00000002c000780c */ /* 0x000fe20003f05270 */
[----:B------:R-:W-:Y:S01]  /*8790*/  IMAD.IADD R15, R76, 0x1, R169 ;  /* 0x000000014c0f7824 */ /* 0x000fe200078e02a9 */
[----:B------:R-:W-:Y:S02]  /*87a0*/  ISETP.NE.AND P1, PT, R139, 0x4, PT ;  /* 0x000000048b00780c */ /* 0x000fe40003f25270 */
[----:B------:R-:W-:Y:S02]  /*87b0*/  SEL R2, RZ, 0x1, P0 ;  /* 0x00000001ff027807 */ /* 0x000fe40000000000 */
[----:B------:R-:W-:Y:S02]  /*87c0*/  SEL R0, RZ, 0x1, P1 ;  /* 0x00000001ff007807 */ /* 0x000fe40000800000 */
[----:B------:R-:W-:Y:S02]  /*87d0*/  LOP3.LUT R182, R182, R2, RZ, 0x3c, !PT ;  /* 0x00000002b6b67212 */ /* 0x000fe400078e3cff */
[----:B------:R-:W-:Y:S02]  /*87e0*/  LOP3.LUT R183, R183, R0, RZ, 0x3c, !PT ;  /* 0x00000000b7b77212 */ /* 0x000fe400078e3cff */
[----:B------:R-:W-:Y:S02]  /*87f0*/  @P2 R2UR UR36, R179 ;  /* 0x00000000b32422ca */ /* 0x000fe400000e0000 */
[----:B------:R-:W-:Y:S02]  /*8800*/  SEL R192, R192, RZ, P0 ;  /* 0x000000ffc0c07207 */ /* 0x000fe40000000000 */
[----:B------:R-:W-:Y:S01]  /*8810*/  SEL R139, R139, RZ, P1 ;  /* 0x000000ff8b8b7207 */ /* 0x000fe20000800000 */
[----:B------:R-:W-:Y:S10]  /*8820*/  @P2 BRA `(.L_x_115) ;  /* 0xffffffc400682947 */ /* 0x000ff4000383ffff */
[----:B------:R-:W-:Y:S05]  /*8830*/  EXIT ;  /* 0x000000000000794d */ /* 0x000fea0003800000 */
.L_x_20:
[----:B--2---:R2:W1:Y:S02]  /*8840*/  SYNCS.PHASECHK.TRANS64.TRYWAIT P0, [R2+URZ+0x160], R3 ;  /* 0x00016003020075a7 */ /* 0x00446400080011ff */
[----:B-1----:R-:W-:Y:S05]  /*8850*/  @!P0 NANOSLEEP.SYNCS 0x989680 ;  /* 0x009896800000895d */ /* 0x002fea0003900000 */
[----:B------:R-:W1:Y:S02]  /*8860*/  @!P0 SYNCS.PHASECHK.TRANS64 P0, [R2+URZ+0x160], R3 ;  /* 0x00016003020085a7 */ /* 0x000e6400080010ff */
[----:B-1----:R-:W-:Y:S05]  /*8870*/  @!P0 BRA `(.L_x_20) ;  /* 0xfffffffc00f08947 */ /* 0x002fea000383ffff */
[----:B------:R-:W-:Y:S05]  /*8880*/  BRA `(.L_x_116) ;  /* 0xffffff8c008c7947 */ /* 0x000fea000383ffff */
.L_x_23:
[----:B-1----:R-:W-:-:S07]  /*8890*/  MOV R2, UR33 ;  /* 0x0000002100027c02 */ /* 0x002fce0008000f00 */
.L_x_117:
[----:B-1----:R1:W2:Y:S02]  /*88a0*/  SYNCS.PHASECHK.TRANS64.TRYWAIT P0, [R2+URZ+0x60], R4 ;  /* 0x00006004020075a7 */ /* 0x0022a400080011ff */
[----:B--2---:R-:W-:Y:S05]  /*88b0*/  @!P0 NANOSLEEP.SYNCS 0x989680 ;  /* 0x009896800000895d */ /* 0x004fea0003900000 */
[----:B------:R-:W2:Y:S02]  /*88c0*/  @!P0 SYNCS.PHASECHK.TRANS64 P0, [R2+URZ+0x60], R4 ;  /* 0x00006004020085a7 */ /* 0x000ea400080010ff */
[----:B--2---:R-:W-:Y:S05]  /*88d0*/  @!P0 BRA `(.L_x_117) ;  /* 0xfffffffc00f08947 */ /* 0x004fea000383ffff */
[----:B------:R-:W-:Y:S05]  /*88e0*/  BRA `(.L_x_22) ;  /* 0xffffff8c00dc7947 */ /* 0x000fea000383ffff */
.L_x_29:
[----:B-1----:R-:W-:-:S07]  /*88f0*/  MOV R2, UR17 ;  /* 0x0000001100027c02 */ /* 0x002fce0008000f00 */
.L_x_118:
[----:B-1----:R1:W2:Y:S02]  /*8900*/  SYNCS.PHASECHK.TRANS64.TRYWAIT P0, [R2+URZ+0x60], R4 ;  /* 0x00006004020075a7 */ /* 0x0022a400080011ff */
[----:B--2---:R-:W-:Y:S05]  /*8910*/  @!P0 NANOSLEEP.SYNCS 0x989680 ;  /* 0x009896800000895d */ /* 0x004fea0003900000 */
[----:B------:R-:W2:Y:S02]  /*8920*/  @!P0 SYNCS.PHASECHK.TRANS64 P0, [R2+URZ+0x60], R4 ;  /* 0x00006004020085a7 */ /* 0x000ea400080010ff */
[----:B--2---:R-:W-:Y:S05]  /*8930*/  @!P0 BRA `(.L_x_118) ;  /* 0xfffffffc00f08947 */ /* 0x004fea000383ffff */
[----:B------:R-:W-:Y:S05]  /*8940*/  BRA `(.L_x_28) ;  /* 0xffffff9000807947 */ /* 0x000fea000383ffff */
.L_x_33:
[----:B-1----:R1:W2:Y:S02]  /*8950*/  SYNCS.PHASECHK.TRANS64.TRYWAIT P0, [R2+URZ+0xf0], R3 ;  /* 0x0000f003020075a7 */ /* 0x0022a400080011ff */
[----:B--2---:R-:W-:Y:S05]  /*8960*/  @!P0 NANOSLEEP.SYNCS 0x989680 ;  /* 0x009896800000895d */ /* 0x004fea0003900000 */
[----:B------:R-:W2:Y:S02]  /*8970*/  @!P0 SYNCS.PHASECHK.TRANS64 P0, [R2+URZ+0xf0], R3 ;  /* 0x0000f003020085a7 */ /* 0x000ea400080010ff */
[----:B--2---:R-:W-:Y:S05]  /*8980*/  @!P0 BRA `(.L_x_33) ;  /* 0xfffffffc00f08947 */ /* 0x004fea000383ffff */
[----:B------:R-:W-:Y:S05]  /*8990*/  BRA `(.L_x_119) ;  /* 0xffffff94000c7947 */ /* 0x000fea000383ffff */
.L_x_37:
[----:B----4-:R-:W-:-:S07]  /*89a0*/  MOV R0, UR5 ;  /* 0x0000000500007c02 */ /* 0x010fce0008000f00 */
.L_x_120:
[----:B-1----:R1:W2:Y:S02]  /*89b0*/  SYNCS.PHASECHK.TRANS64.TRYWAIT P0, [R0+URZ], R2 ;  /* 0x00000002000075a7 */ /* 0x0022a400080011ff */
[----:B--2---:R-:W-:Y:S05]  /*89c0*/  @!P0 NANOSLEEP.SYNCS 0x989680 ;  /* 0x009896800000895d */ /* 0x004fea0003900000 */
[----:B------:R-:W2:Y:S02]  /*89d0*/  @!P0 SYNCS.PHASECHK.TRANS64 P0, [R0+URZ], R2 ;  /* 0x00000002000085a7 */ /* 0x000ea400080010ff */
[----:B--2---:R-:W-:Y:S05]  /*89e0*/  @!P0 BRA `(.L_x_120) ;  /* 0xfffffffc00f08947 */ /* 0x004fea000383ffff */
[----:B------:R-:W-:Y:S05]  /*89f0*/  BRA `(.L_x_121) ;  /* 0xffffff98007c7947 */ /* 0x000fea000383ffff */
.L_x_38:
[----:B----4-:R-:W-:-:S07]  /*8a00*/  MOV R0, UR5 ;  /* 0x0000000500007c02 */ /* 0x010fce0008000f00 */
.L_x_122:
[----:B-1----:R1:W2:Y:S02]  /*8a10*/  SYNCS.PHASECHK.TRANS64.TRYWAIT P0, [R0+URZ], R3 ;  /* 0x00000003000075a7 */ /* 0x0022a400080011ff */
[----:B--2---:R-:W-:Y:S05]  /*8a20*/  @!P0 NANOSLEEP.SYNCS 0x989680 ;  /* 0x009896800000895d */ /* 0x004fea0003900000 */
[----:B------:R-:W2:Y:S02]  /*8a30*/  @!P0 SYNCS.PHASECHK.TRANS64 P0, [R0+URZ], R3 ;  /* 0x00000003000085a7 */ /* 0x000ea400080010ff */
[----:B--2---:R-:W-:Y:S05]  /*8a40*/  @!P0 BRA `(.L_x_122) ;  /* 0xfffffffc00f08947 */ /* 0x004fea000383ffff */
[----:B------:R-:W-:Y:S05]  /*8a50*/  BRA `(.L_x_123) ;  /* 0xffffff9800887947 */ /* 0x000fea000383ffff */
.L_x_39:
[----:B----4-:R-:W-:-:S07]  /*8a60*/  MOV R0, UR5 ;  /* 0x0000000500007c02 */ /* 0x010fce0008000f00 */
.L_x_124:
[----:B-1----:R1:W2:Y:S02]  /*8a70*/  SYNCS.PHASECHK.TRANS64.TRYWAIT P0, [R0+URZ], R3 ;  /* 0x00000003000075a7 */ /* 0x0022a400080011ff */
[----:B--2---:R-:W-:Y:S05]  /*8a80*/  @!P0 NANOSLEEP.SYNCS 0x989680 ;  /* 0x009896800000895d */ /* 0x004fea0003900000 */
[----:B------:R-:W2:Y:S02]  /*8a90*/  @!P0 SYNCS.PHASECHK.TRANS64 P0, [R0+URZ], R3 ;  /* 0x00000003000085a7 */ /* 0x000ea400080010ff */
[----:B--2---:R-:W-:Y:S05]  /*8aa0*/  @!P0 BRA `(.L_x_124) ;  /* 0xfffffffc00f08947 */ /* 0x004fea000383ffff */
[----:B------:R-:W-:Y:S05]  /*8ab0*/  BRA `(.L_x_125) ;  /* 0xffffff9800947947 */ /* 0x000fea000383ffff */
.L_x_40:
[----:B----4-:R-:W-:-:S07]  /*8ac0*/  MOV R0, UR5 ;  /* 0x0000000500007c02 */ /* 0x010fce0008000f00 */
.L_x_126:
[----:B-1----:R1:W2:Y:S02]  /*8ad0*/  SYNCS.PHASECHK.TRANS64.TRYWAIT P0, [R0+URZ], R3 ;  /* 0x00000003000075a7 */ /* 0x0022a400080011ff */
[----:B--2---:R-:W-:Y:S05]  /*8ae0*/  @!P0 NANOSLEEP.SYNCS 0x989680 ;  /* 0x009896800000895d */ /* 0x004fea0003900000 */
[----:B------:R-:W2:Y:S02]  /*8af0*/  @!P0 SYNCS.PHASECHK.TRANS64 P0, [R0+URZ], R3 ;  /* 0x00000003000085a7 */ /* 0x000ea400080010ff */
[----:B--2---:R-:W-:Y:S05]  /*8b00*/  @!P0 BRA `(.L_x_126) ;  /* 0xfffffffc00f08947 */ /* 0x004fea000383ffff */
[----:B------:R-:W-:Y:S05]  /*8b10*/  BRA `(.L_x_127) ;  /* 0xffffff9800a07947 */ /* 0x000fea000383ffff */
.L_x_41:
[----:B----4-:R-:W-:-:S07]  /*8b20*/  MOV R0, UR5 ;  /* 0x0000000500007c02 */ /* 0x010fce0008000f00 */
.L_x_128:
[----:B-1----:R1:W2:Y:S02]  /*8b30*/  SYNCS.PHASECHK.TRANS64.TRYWAIT P0, [R0+URZ], R3 ;  /* 0x00000003000075a7 */ /* 0x0022a400080011ff */
[----:B--2---:R-:W-:Y:S05]  /*8b40*/  @!P0 NANOSLEEP.SYNCS 0x989680 ;  /* 0x009896800000895d */ /* 0x004fea0003900000 */
[----:B------:R-:W2:Y:S02]  /*8b50*/  @!P0 SYNCS.PHASECHK.TRANS64 P0, [R0+URZ], R3 ;  /* 0x00000003000085a7 */ /* 0x000ea400080010ff */
[----:B--2---:R-:W-:Y:S05]  /*8b60*/  @!P0 BRA `(.L_x_128) ;  /* 0xfffffffc00f08947 */ /* 0x004fea000383ffff */
[----:B------:R-:W-:Y:S05]  /*8b70*/  BRA `(.L_x_129) ;  /* 0xffffff9800ac7947 */ /* 0x000fea000383ffff */
.L_x_42:
[----:B----4-:R-:W-:-:S07]  /*8b80*/  MOV R0, UR5 ;  /* 0x0000000500007c02 */ /* 0x010fce0008000f00 */
.L_x_130:
[----:B-1----:R1:W2:Y:S02]  /*8b90*/  SYNCS.PHASECHK.TRANS64.TRYWAIT P0, [R0+URZ], R3 ;  /* 0x00000003000075a7 */ /* 0x0022a400080011ff */
[----:B--2---:R-:W-:Y:S05]  /*8ba0*/  @!P0 NANOSLEEP.SYNCS 0x989680 ;  /* 0x009896800000895d */ /* 0x004fea0003900000 */
[----:B------:R-:W2:Y:S02]  /*8bb0*/  @!P0 SYNCS.PHASECHK.TRANS64 P0, [R0+URZ], R3 ;  /* 0x00000003000085a7 */ /* 0x000ea400080010ff */
[----:B--2---:R-:W-:Y:S05]  /*8bc0*/  @!P0 BRA `(.L_x_130) ;  /* 0xfffffffc00f08947 */ /* 0x004fea000383ffff */
[----:B------:R-:W-:Y:S05]  /*8bd0*/  BRA `(.L_x_131) ;  /* 0xffffff9800b87947 */ /* 0x000fea000383ffff */
.L_x_43:
[----:B----4-:R-:W-:-:S07]  /*8be0*/  MOV R0, UR5 ;  /* 0x0000000500007c02 */ /* 0x010fce0008000f00 */
.L_x_132:
[----:B-1----:R1:W2:Y:S02]  /*8bf0*/  SYNCS.PHASECHK.TRANS64.TRYWAIT P0, [R0+URZ], R3 ;  /* 0x00000003000075a7 */ /* 0x0022a400080011ff */
[----:B--2---:R-:W-:Y:S05]  /*8c00*/  @!P0 NANOSLEEP.SYNCS 0x989680 ;  /* 0x009896800000895d */ /* 0x004fea0003900000 */
[----:B------:R-:W2:Y:S02]  /*8c10*/  @!P0 SYNCS.PHASECHK.TRANS64 P0, [R0+URZ], R3 ;  /* 0x00000003000085a7 */ /* 0x000ea400080010ff */
[----:B--2---:R-:W-:Y:S05]  /*8c20*/  @!P0 BRA `(.L_x_132) ;  /* 0xfffffffc00f08947 */ /* 0x004fea000383ffff */
[----:B------:R-:W-:Y:S05]  /*8c30*/  BRA `(.L_x_133) ;  /* 0xffffff9800c47947 */ /* 0x000fea000383ffff */
.L_x_44:
[----:B----4-:R-:W-:-:S07]  /*8c40*/  MOV R0, UR5 ;  /* 0x0000000500007c02 */ /* 0x010fce0008000f00 */
.L_x_134:
[----:B-1----:R1:W2:Y:S02]  /*8c50*/  SYNCS.PHASECHK.TRANS64.TRYWAIT P0, [R0+URZ], R3 ;  /* 0x00000003000075a7 */ /* 0x0022a400080011ff */
[----:B--2---:R-:W-:Y:S05]  /*8c60*/  @!P0 NANOSLEEP.SYNCS 0x989680 ;  /* 0x009896800000895d */ /* 0x004fea0003900000 */
[----:B------:R-:W2:Y:S02]  /*8c70*/  @!P0 SYNCS.PHASECHK.TRANS64 P0, [R0+URZ], R3 ;  /* 0x00000003000085a7 */ /* 0x000ea400080010ff */
[----:B--2---:R-:W-:Y:S05]  /*8c80*/  @!P0 BRA `(.L_x_134) ;  /* 0xfffffffc00f08947 */ /* 0x004fea000383ffff */
[----:B------:R-:W-:Y:S05]  /*8c90*/  BRA `(.L_x_135) ;  /* 0xffffff9800d07947 */ /* 0x000fea000383ffff */
.L_x_45:
[----:B----4-:R-:W-:-:S07]  /*8ca0*/  MOV R0, UR5 ;  /* 0x0000000500007c02 */ /* 0x010fce0008000f00 */
.L_x_136:
[----:B-1----:R1:W2:Y:S02]  /*8cb0*/  SYNCS.PHASECHK.TRANS64.TRYWAIT P0, [R0+URZ], R3 ;  /* 0x00000003000075a7 */ /* 0x0022a400080011ff */
[----:B--2---:R-:W-:Y:S05]  /*8cc0*/  @!P0 NANOSLEEP.SYNCS 0x989680 ;  /* 0x009896800000895d */ /* 0x004fea0003900000 */
[----:B------:R-:W2:Y:S02]  /*8cd0*/  @!P0 SYNCS.PHASECHK.TRANS64 P0, [R0+URZ], R3 ;  /* 0x00000003000085a7 */ /* 0x000ea400080010ff */
[----:B--2---:R-:W-:Y:S05]  /*8ce0*/  @!P0 BRA `(.L_x_136) ;  /* 0xfffffffc00f08947 */ /* 0x004fea000383ffff */
[----:B------:R-:W-:Y:S05]  /*8cf0*/  BRA `(.L_x_137) ;  /* 0xffffff9800dc7947 */ /* 0x000fea000383ffff */
.L_x_46:
[----:B----4-:R-:W-:-:S07]  /*8d00*/  MOV R0, UR5 ;  /* 0x0000000500007c02 */ /* 0x010fce0008000f00 */
.L_x_138:
[----:B-1----:R1:W2:Y:S02]  /*8d10*/  SYNCS.PHASECHK.TRANS64.TRYWAIT P0, [R0+URZ], R3 ;  /* 0x00000003000075a7 */ /* 0x0022a400080011ff */
[----:B--2---:R-:W-:Y:S05]  /*8d20*/  @!P0 NANOSLEEP.SYNCS 0x989680 ;  /* 0x009896800000895d */ /* 0x004fea0003900000 */
[----:B------:R-:W2:Y:S02]  /*8d30*/  @!P0 SYNCS.PHASECHK.TRANS64 P0, [R0+URZ], R3 ;  /* 0x00000003000085a7 */ /* 0x000ea400080010ff */
[----:B--2---:R-:W-:Y:S05]  /*8d40*/  @!P0 BRA `(.L_x_138) ;  /* 0xfffffffc00f08947 */ /* 0x004fea000383ffff */
[----:B------:R-:W-:Y:S05]  /*8d50*/  BRA `(.L_x_139) ;  /* 0xffffff9800e87947 */ /* 0x000fea000383ffff */
.L_x_47:
[----:B----4-:R-:W-:-:S07]  /*8d60*/  MOV R0, UR5 ;  /* 0x0000000500007c02 */ /* 0x010fce0008000f00 */
.L_x_140:
[----:B-1----:R1:W2:Y:S02]  /*8d70*/  SYNCS.PHASECHK.TRANS64.TRYWAIT P0, [R0+URZ], R3 ;  /* 0x00000003000075a7 */ /* 0x0022a400080011ff */
[----:B--2---:R-:W-:Y:S05]  /*8d80*/  @!P0 NANOSLEEP.SYNCS 0x989680 ;  /* 0x009896800000895d */ /* 0x004fea0003900000 */
[----:B------:R-:W2:Y:S02]  /*8d90*/  @!P0 SYNCS.PHASECHK.TRANS64 P0, [R0+URZ], R3 ;  /* 0x00000003000085a7 */ /* 0x000ea400080010ff */
[----:B--2---:R-:W-:Y:S05]  /*8da0*/  @!P0 BRA `(.L_x_140) ;  /* 0xfffffffc00f08947 */ /* 0x004fea000383ffff */
[----:B------:R-:W-:Y:S05]  /*8db0*/  BRA `(.L_x_141) ;  /* 0xffffff9800f47947 */ /* 0x000fea000383ffff */
.L_x_50:
[----:B-1----:R1:W2:Y:S02]  /*8dc0*/  SYNCS.PHASECHK.TRANS64.TRYWAIT P0, [R0+URZ+0x150], R4 ;  /* 0x00015004000075a7 */ /* 0x0022a400080011ff */
[----:B--2---:R-:W-:Y:S05]  /*8dd0*/  @!P0 NANOSLEEP.SYNCS 0x989680 ;  /* 0x009896800000895d */ /* 0x004fea0003900000 */
[----:B------:R-:W2:Y:S02]  /*8de0*/  @!P0 SYNCS.PHASECHK.TRANS64 P0, [R0+URZ+0x150], R4 ;  /* 0x00015004000085a7 */ /* 0x000ea400080010ff */
[----:B--2---:R-:W-:Y:S05]  /*8df0*/  @!P0 BRA `(.L_x_50) ;  /* 0xfffffffc00f08947 */ /* 0x004fea000383ffff */
[----:B------:R-:W-:Y:S05]  /*8e00*/  BRA `(.L_x_142) ;  /* 0xffffff9c00507947 */ /* 0x000fea000383ffff */
.L_x_51:
[----:B------:R-:W-:-:S07]  /*8e10*/  MOV R0, UR5 ;  /* 0x0000000500007c02 */ /* 0x000fce0008000f00 */
.L_x_143:
[----:B-1----:R1:W2:Y:S02]  /*8e20*/  SYNCS.PHASECHK.TRANS64.TRYWAIT P0, [R0+URZ+0x100], R5 ;  /* 0x00010005000075a7 */ /* 0x0022a400080011ff */
[----:B--2---:R-:W-:Y:S05]  /*8e30*/  @!P0 NANOSLEEP.SYNCS 0x989680 ;  /* 0x009896800000895d */ /* 0x004fea0003900000 */
[----:B------:R-:W2:Y:S02]  /*8e40*/  @!P0 SYNCS.PHASECHK.TRANS64 P0, [R0+URZ+0x100], R5 ;  /* 0x00010005000085a7 */ /* 0x000ea400080010ff */
[----:B--2---:R-:W-:Y:S05]  /*8e50*/  @!P0 BRA `(.L_x_143) ;  /* 0xfffffffc00f08947 */ /* 0x004fea000383ffff */
[----:B------:R-:W-:Y:S05]  /*8e60*/  BRA `(.L_x_144) ;  /* 0xffffff9c00607947 */ /* 0x000fea000383ffff */
.L_x_52:
[----:B-1----:R1:W2:Y:S02]  /*8e70*/  SYNCS.PHASECHK.TRANS64.TRYWAIT P1, [R0+URZ+0xf0], R4 ;  /* 0x0000f004000075a7 */ /* 0x0022a400080211ff */
[----:B--2---:R-:W-:Y:S05]  /*8e80*/  @!P1 NANOSLEEP.SYNCS 0x989680 ;  /* 0x009896800000995d */ /* 0x004fea0003900000 */
[----:B------:R-:W2:Y:S02]  /*8e90*/  @!P1 SYNCS.PHASECHK.TRANS64 P1, [R0+URZ+0xf0], R4 ;  /* 0x0000f004000095a7 */ /* 0x000ea400080210ff */
[----:B--2---:R-:W-:Y:S05]  /*8ea0*/  @!P1 BRA `(.L_x_52) ;  /* 0xfffffffc00f09947 */ /* 0x004fea000383ffff */
[----:B------:R-:W-:Y:S05]  /*8eb0*/  BRA `(.L_x_145) ;  /* 0xffffff9c00907947 */ /* 0x000fea000383ffff */
.L_x_55:
[----:B------:R-:W-:-:S07]  /*8ec0*/  MOV R0, UR5 ;  /* 0x0000000500007c02 */ /* 0x000fce0008000f00 */
.L_x_146:
[----:B-1----:R1:W2:Y:S02]  /*8ed0*/  SYNCS.PHASECHK.TRANS64.TRYWAIT P0, [R0+URZ+0x100], R2 ;  /* 0x00010002000075a7 */ /* 0x0022a400080011ff */
[----:B--2---:R-:W-:Y:S05]  /*8ee0*/  @!P0 NANOSLEEP.SYNCS 0x989680 ;  /* 0x009896800000895d */ /* 0x004fea0003900000 */
[----:B------:R-:W2:Y:S02]  /*8ef0*/  @!P0 SYNCS.PHASECHK.TRANS64 P0, [R0+URZ+0x100], R2 ;  /* 0x00010002000085a7 */ /* 0x000ea400080010ff */
[----:B--2---:R-:W-:Y:S05]  /*8f00*/  @!P0 BRA `(.L_x_146) ;  /* 0xfffffffc00f08947 */ /* 0x004fea000383ffff */
[----:B------:R-:W-:Y:S05]  /*8f10*/  BRA `(.L_x_54) ;  /* 0xffffff9c00e47947 */ /* 0x000fea000383ffff */
.L_x_62:
[----:B-1----:R1:W2:Y:S02]  /*8f20*/  SYNCS.PHASECHK.TRANS64.TRYWAIT P1, [R0+URZ+0xf0], R2 ;  /* 0x0000f002000075a7 */ /* 0x0022a400080211ff */
[----:B--2---:R-:W-:Y:S05]  /*8f30*/  @!P1 NANOSLEEP.SYNCS 0x989680 ;  /* 0x009896800000995d */ /* 0x004fea0003900000 */
[----:B------:R-:W2:Y:S02]  /*8f40*/  @!P1 SYNCS.PHASECHK.TRANS64 P1, [R0+URZ+0xf0], R2 ;  /* 0x0000f002000095a7 */ /* 0x000ea400080210ff */
[----:B--2---:R-:W-:Y:S05]  /*8f50*/  @!P1 BRA `(.L_x_62) ;  /* 0xfffffffc00f09947 */ /* 0x004fea000383ffff */
[----:B------:R-:W-:Y:S05]  /*8f60*/  BRA `(.L_x_147) ;  /* 0xffffffa400447947 */ /* 0x000fea000383ffff */
.L_x_63:
[----:B------:R-:W-:-:S07]  /*8f70*/  MOV R2, UR8 ;  /* 0x0000000800027c02 */ /* 0x000fce0008000f00 */
.L_x_148:
[----:B-1----:R1:W2:Y:S02]  /*8f80*/  SYNCS.PHASECHK.TRANS64.TRYWAIT P0, [R2+URZ+0x130], R0 ;  /* 0x00013000020075a7 */ /* 0x0022a400080011ff */
[----:B--2---:R-:W-:Y:S05]  /*8f90*/  @!P0 NANOSLEEP.SYNCS 0x989680 ;  /* 0x009896800000895d */ /* 0x004fea0003900000 */
[----:B------:R-:W2:Y:S02]  /*8fa0*/  @!P0 SYNCS.PHASECHK.TRANS64 P0, [R2+URZ+0x130], R0 ;  /* 0x00013000020085a7 */ /* 0x000ea400080010ff */
[----:B--2---:R-:W-:Y:S05]  /*8fb0*/  @!P0 BRA `(.L_x_148) ;  /* 0xfffffffc00f08947 */ /* 0x004fea000383ffff */
[----:B------:R-:W-:Y:S05]  /*8fc0*/  BRA `(.L_x_149) ;  /* 0xffffffa4007c7947 */ /* 0x000fea000383ffff */
.L_x_66:
[----:B------:R-:W-:Y:S07]  /*8fd0*/  MOV R0, UR7 ;  /* 0x0000000700007c02 */ /* 0x000fee0008000f00 */
.L_x_150:
[----:B-1----:R1:W2:Y:S02]  /*8fe0*/  SYNCS.PHASECHK.TRANS64.TRYWAIT P0, [R0+URZ], R2 ;  /* 0x00000002000075a7 */ /* 0x0022a400080011ff */
[----:B--2---:R-:W-:Y:S05]  /*8ff0*/  @!P0 NANOSLEEP.SYNCS 0x989680 ;  /* 0x009896800000895d */ /* 0x004fea0003900000 */
[----:B------:R-:W2:Y:S02]  /*9000*/  @!P0 SYNCS.PHASECHK.TRANS64 P0, [R0+URZ], R2 ;  /* 0x00000002000085a7 */ /* 0x000ea400080010ff */
[----:B--2---:R-:W-:Y:S05]  /*9010*/  @!P0 BRA `(.L_x_150) ;  /* 0xfffffffc00f08947 */ /* 0x004fea000383ffff */
[----:B------:R-:W-:Y:S05]  /*9020*/  BRA `(.L_x_65) ;  /* 0xffffffa400987947 */ /* 0x000fea000383ffff */
.L_x_69:
[----:B------:R-:W-:-:S07]  /*9030*/  MOV R0, UR5 ;  /* 0x0000000500007c02 */ /* 0x000fce0008000f00 */
.L_x_151:
[----:B--2---:R2:W3:Y:S02]  /*9040*/  SYNCS.PHASECHK.TRANS64.TRYWAIT P0, [R0+URZ], R2 ;  /* 0x00000002000075a7 */ /* 0x0044e400080011ff */
[----:B---3--:R-:W-:Y:S05]  /*9050*/  @!P0 NANOSLEEP.SYNCS 0x989680 ;  /* 0x009896800000895d */ /* 0x008fea0003900000 */
[----:B------:R-:W3:Y:S02]  /*9060*/  @!P0 SYNCS.PHASECHK.TRANS64 P0, [R0+URZ], R2 ;  /* 0x00000002000085a7 */ /* 0x000ee400080010ff */
[----:B---3--:R-:W-:Y:S05]  /*9070*/  @!P0 BRA `(.L_x_151) ;  /* 0xfffffffc00f08947 */ /* 0x008fea000383ffff */
[----:B------:R-:W-:Y:S05]  /*9080*/  BRA `(.L_x_152) ;  /* 0xffffffa8004c7947 */ /* 0x000fea000383ffff */
.L_x_70:
[----:B------:R-:W-:-:S07]  /*9090*/  MOV R0, UR5 ;  /* 0x0000000500007c02 */ /* 0x000fce0008000f00 */
.L_x_153:
[----:B-1----:R1:W2:Y:S02]  /*90a0*/  SYNCS.PHASECHK.TRANS64.TRYWAIT P0, [R0+URZ], R3 ;  /* 0x00000003000075a7 */ /* 0x0022a400080011ff */
[----:B--2---:R-:W-:Y:S05]  /*90b0*/  @!P0 NANOSLEEP.SYNCS 0x989680 ;  /* 0x009896800000895d */ /* 0x004fea0003900000 */
[----:B------:R-:W2:Y:S02]  /*90c0*/  @!P0 SYNCS.PHASECHK.TRANS64 P0, [R0+URZ], R3 ;  /* 0x00000003000085a7 */ /* 0x000ea400080010ff */
[----:B--2---:R-:W-:Y:S05]  /*90d0*/  @!P0 BRA `(.L_x_153) ;  /* 0xfffffffc00f08947 */ /* 0x004fea000383ffff */
[----:B------:R-:W-:Y:S05]  /*90e0*/  BRA `(.L_x_154) ;  /* 0xffffffa800587947 */ /* 0x000fea000383ffff */
.L_x_71:
[----:B------:R-:W-:-:S07]  /*90f0*/  MOV R0, UR5 ;  /* 0x0000000500007c02 */ /* 0x000fce0008000f00 */
.L_x_155:
[----:B-1----:R1:W2:Y:S02]  /*9100*/  SYNCS.PHASECHK.TRANS64.TRYWAIT P0, [R0+URZ], R3 ;  /* 0x00000003000075a7 */ /* 0x0022a400080011ff */
[----:B--2---:R-:W-:Y:S05]  /*9110*/  @!P0 NANOSLEEP.SYNCS 0x989680 ;  /* 0x009896800000895d */ /* 0x004fea0003900000 */
[----:B------:R-:W2:Y:S02]  /*9120*/  @!P0 SYNCS.PHASECHK.TRANS64 P0, [R0+URZ], R3 ;  /* 0x00000003000085a7 */ /* 0x000ea400080010ff */
[----:B--2---:R-:W-:Y:S05]  /*9130*/  @!P0 BRA `(.L_x_155) ;  /* 0xfffffffc00f08947 */ /* 0x004fea000383ffff */
[----:B------:R-:W-:Y:S05]  /*9140*/  BRA `(.L_x_156) ;  /* 0xffffffa800647947 */ /* 0x000fea000383ffff */
.L_x_72:
[----:B-1----:R-:W-:-:S07]  /*9150*/  MOV R0, UR7 ;  /* 0x0000000700007c02 */ /* 0x002fce0008000f00 */
.L_x_157:
[----:B-1----:R1:W2:Y:S02]  /*9160*/  SYNCS.PHASECHK.TRANS64.TRYWAIT P0, [R0+URZ], R2 ;  /* 0x00000002000075a7 */ /* 0x0022a400080011ff */
[----:B--2---:R-:W-:Y:S05]  /*9170*/  @!P0 NANOSLEEP.SYNCS 0x989680 ;  /* 0x009896800000895d */ /* 0x004fea0003900000 */
[----:B------:R-:W2:Y:S02]  /*9180*/  @!P0 SYNCS.PHASECHK.TRANS64 P0, [R0+URZ], R2 ;  /* 0x00000002000085a7 */ /* 0x000ea400080010ff */
[----:B--2---:R-:W-:Y:S05]  /*9190*/  @!P0 BRA `(.L_x_157) ;  /* 0xfffffffc00f08947 */ /* 0x004fea000383ffff */
[----:B------:R-:W-:Y:S05]  /*91a0*/  BRA `(.L_x_158) ;  /* 0xffffffa800707947 */ /* 0x000fea000383ffff */
.L_x_77:
[----:B---3--:R3:W1:Y:S02]  /*91b0*/  SYNCS.PHASECHK.TRANS64.TRYWAIT P0, [R0+URZ+0xf0], R2 ;  /* 0x0000f002000075a7 */ /* 0x00866400080011ff */
[----:B-1----:R-:W-:Y:S05]  /*91c0*/  @!P0 NANOSLEEP.SYNCS 0x989680 ;  /* 0x009896800000895d */ /* 0x002fea0003900000 */
[----:B------:R-:W1:Y:S02]  /*91d0*/  @!P0 SYNCS.PHASECHK.TRANS64 P0, [R0+URZ+0xf0], R2 ;  /* 0x0000f002000085a7 */ /* 0x000e6400080010ff */
[----:B-1----:R-:W-:Y:S05]  /*91e0*/  @!P0 BRA `(.L_x_77) ;  /* 0xfffffffc00f08947 */ /* 0x002fea000383ffff */
[----:B------:R-:W-:Y:S05]  /*91f0*/  BRA `(.L_x_159) ;  /* 0xffffffac00747947 */ /* 0x000fea000383ffff */
.L_x_80:
[----:B------:R-:W-:Y:S07]  /*9200*/  MOV R0, UR6 ;  /* 0x0000000600007c02 */ /* 0x000fee0008000f00 */
.L_x_160:
[----:B-1----:R1:W3:Y:S02]  /*9210*/  SYNCS.PHASECHK.TRANS64.TRYWAIT P0, [R0+URZ+0xe8], R2 ;  /* 0x0000e802000075a7 */ /* 0x0022e400080011ff */
[----:B---3--:R-:W-:Y:S05]  /*9220*/  @!P0 NANOSLEEP.SYNCS 0x989680 ;  /* 0x009896800000895d */ /* 0x008fea0003900000 */
[----:B------:R-:W3:Y:S02]  /*9230*/  @!P0 SYNCS.PHASECHK.TRANS64 P0, [R0+URZ+0xe8], R2 ;  /* 0x0000e802000085a7 */ /* 0x000ee400080010ff */
[----:B---3--:R-:W-:Y:S05]  /*9240*/  @!P0 BRA `(.L_x_160) ;  /* 0xfffffffc00f08947 */ /* 0x008fea000383ffff */
[----:B------:R-:W-:Y:S05]  /*9250*/  BRA `(.L_x_79) ;  /* 0xffffffb000547947 */ /* 0x000fea000383ffff */
.L_x_83:
[----:B------:R-:W-:Y:S07]  /*9260*/  MOV R0, UR6 ;  /* 0x0000000600007c02 */ /* 0x000fee0008000f00 */
.L_x_161:
[----:B-1----:R1:W2:Y:S02]  /*9270*/  SYNCS.PHASECHK.TRANS64.TRYWAIT P0, [R0+URZ+0xd0], R14 ;  /* 0x0000d00e000075a7 */ /* 0x0022a400080011ff */
[----:B--2---:R-:W-:Y:S05]  /*9280*/  @!P0 NANOSLEEP.SYNCS 0x989680 ;  /* 0x009896800000895d */ /* 0x004fea0003900000 */
[----:B------:R-:W2:Y:S02]  /*9290*/  @!P0 SYNCS.PHASECHK.TRANS64 P0, [R0+URZ+0xd0], R14 ;  /* 0x0000d00e000085a7 */ /* 0x000ea400080010ff */
[----:B--2---:R-:W-:Y:S05]  /*92a0*/  @!P0 BRA `(.L_x_161) ;  /* 0xfffffffc00f08947 */ /* 0x004fea000383ffff */
[----:B------:R-:W-:Y:S05]  /*92b0*/  BRA `(.L_x_162) ;  /* 0xffffffb000cc7947 */ /* 0x000fea000383ffff */
.L_x_84:
[----:B------:R-:W-:Y:S07]  /*92c0*/  MOV R0, UR6 ;  /* 0x0000000600007c02 */ /* 0x000fee0008000f00 */
.L_x_163:
[----:B-1----:R1:W2:Y:S02]  /*92d0*/  SYNCS.PHASECHK.TRANS64.TRYWAIT P0, [R0+URZ+0xd8], R14 ;  /* 0x0000d80e000075a7 */ /* 0x0022a400080011ff */
[----:B--2---:R-:W-:Y:S05]  /*92e0*/  @!P0 NANOSLEEP.SYNCS 0x989680 ;  /* 0x009896800000895d */ /* 0x004fea0003900000 */
[----:B------:R-:W2:Y:S02]  /*92f0*/  @!P0 SYNCS.PHASECHK.TRANS64 P0, [R0+URZ+0xd8], R14 ;  /* 0x0000d80e000085a7 */ /* 0x000ea400080010ff */
[----:B--2---:R-:W-:Y:S05]  /*9300*/  @!P0 BRA `(.L_x_163) ;  /* 0xfffffffc00f08947 */ /* 0x004fea000383ffff */
[----:B------:R-:W-:Y:S05]  /*9310*/  BRA `(.L_x_164) ;  /* 0xffffffb400487947 */ /* 0x000fea000383ffff */
.L_x_86:
[----:B------:R-:W-:-:S07]  /*9320*/  MOV R0, UR6 ;  /* 0x0000000600007c02 */ /* 0x000fce0008000f00 */
.L_x_165:
[----:B-1----:R1:W2:Y:S02]  /*9330*/  SYNCS.PHASECHK.TRANS64.TRYWAIT P0, [R0+URZ+0xd0], R2 ;  /* 0x0000d002000075a7 */ /* 0x0022a400080011ff */
[----:B--2---:R-:W-:Y:S05]  /*9340*/  @!P0 NANOSLEEP.SYNCS 0x989680 ;  /* 0x009896800000895d */ /* 0x004fea0003900000 */
[----:B------:R-:W2:Y:S02]  /*9350*/  @!P0 SYNCS.PHASECHK.TRANS64 P0, [R0+URZ+0xd0], R2 ;  /* 0x0000d002000085a7 */ /* 0x000ea400080010ff */
[----:B--2---:R-:W-:Y:S05]  /*9360*/  @!P0 BRA `(.L_x_165) ;  /* 0xfffffffc00f08947 */ /* 0x004fea000383ffff */
[----:B------:R-:W-:Y:S05]  /*9370*/  BRA `(.L_x_166) ;  /* 0xffffffb400b87947 */ /* 0x000fea000383ffff */
.L_x_88:
[----:B--2---:R2:W4:Y:S02]  /*9380*/  SYNCS.PHASECHK.TRANS64.TRYWAIT P0, [R0+URZ+0xf0], R2 ;  /* 0x0000f002000075a7 */ /* 0x00452400080011ff */
[----:B----4-:R-:W-:Y:S05]  /*9390*/  @!P0 NANOSLEEP.SYNCS 0x989680 ;  /* 0x009896800000895d */ /* 0x010fea0003900000 */
[----:B------:R-:W4:Y:S02]  /*93a0*/  @!P0 SYNCS.PHASECHK.TRANS64 P0, [R0+URZ+0xf0], R2 ;  /* 0x0000f002000085a7 */ /* 0x000f2400080010ff */
[----:B----4-:R-:W-:Y:S05]  /*93b0*/  @!P0 BRA `(.L_x_88) ;  /* 0xfffffffc00f08947 */ /* 0x010fea000383ffff */
[----:B------:R-:W-:Y:S05]  /*93c0*/  BRA `(.L_x_167) ;  /* 0xffffffb800947947 */ /* 0x000fea000383ffff */
.L_x_100:
[----:B-1----:R1:W2:Y:S02]  /*93d0*/  SYNCS.PHASECHK.TRANS64.TRYWAIT P1, [R0+URZ+0xc0], R3 ;  /* 0x0000c003000075a7 */ /* 0x0022a400080211ff */
[----:B--2---:R-:W-:Y:S05]  /*93e0*/  @!P1 NANOSLEEP.SYNCS 0x989680 ;  /* 0x009896800000995d */ /* 0x004fea0003900000 */
[----:B------:R-:W2:Y:S02]  /*93f0*/  @!P1 SYNCS.PHASECHK.TRANS64 P1, [R0+URZ+0xc0], R3 ;  /* 0x0000c003000095a7 */ /* 0x000ea400080210ff */
[----:B--2---:R-:W-:Y:S05]  /*9400*/  @!P1 BRA `(.L_x_100) ;  /* 0xfffffffc00f09947 */ /* 0x004fea000383ffff */
[----:B------:R-:W-:Y:S05]  /*9410*/  BRA `(.L_x_99) ;  /* 0xffffffc8000c7947 */ /* 0x000fea000383ffff */
.L_x_102:
[----:B--2---:R2:W4:Y:S02]  /*9420*/  SYNCS.PHASECHK.TRANS64.TRYWAIT P0, [R195+URZ+0x110], R4 ;  /* 0x00011004c30075a7 */ /* 0x00452400080011ff */
[----:B----4-:R-:W-:Y:S05]  /*9430*/  @!P0 NANOSLEEP.SYNCS 0x989680 ;  /* 0x009896800000895d */ /* 0x010fea0003900000 */
[----:B------:R-:W4:Y:S02]  /*9440*/  @!P0 SYNCS.PHASECHK.TRANS64 P0, [R195+URZ+0x110], R4 ;  /* 0x00011004c30085a7 */ /* 0x000f2400080010ff */
[----:B----4-:R-:W-:Y:S05]  /*9450*/  @!P0 BRA `(.L_x_102) ;  /* 0xfffffffc00f08947 */ /* 0x010fea000383ffff */
[----:B------:R-:W-:Y:S05]  /*9460*/  BRA `(.L_x_101) ;  /* 0xffffffc800687947 */ /* 0x000fea000383ffff */
.L_x_111:
[----:B--2---:R2:W3:Y:S02]  /*9470*/  SYNCS.PHASECHK.TRANS64.TRYWAIT P0, [R5+URZ+0xc0], R3 ;  /* 0x0000c003050075a7 */ /* 0x0044e400080011ff */
[----:B---3--:R-:W-:Y:S05]  /*9480*/  @!P0 NANOSLEEP.SYNCS 0x989680 ;  /* 0x009896800000895d */ /* 0x008fea0003900000 */
[----:B------:R-:W3:Y:S02]  /*9490*/  @!P0 SYNCS.PHASECHK.TRANS64 P0, [R5+URZ+0xc0], R3 ;  /* 0x0000c003050085a7 */ /* 0x000ee400080010ff */
[----:B---3--:R-:W-:Y:S05]  /*94a0*/  @!P0 BRA `(.L_x_111) ;  /* 0xfffffffc00f08947 */ /* 0x008fea000383ffff */
[----:B------:R-:W-:Y:S05]  /*94b0*/  BRA `(.L_x_110) ;  /* 0xffffffdc00747947 */ /* 0x000fea000383ffff */
        .weak           $__internal_0_$__cuda_sm10x_tcgen05_guardrail_trap_col_being_dealloced_not_returned_by_alloc
        .type           $__internal_0_$__cuda_sm10x_tcgen05_guardrail_trap_col_being_dealloced_not_returned_by_alloc,@function
        .size           $__internal_0_$__cuda_sm10x_tcgen05_guardrail_trap_col_being_dealloced_not_returned_by_alloc,($__internal_1_$__cuda_sm10x_tcgen05_guardrail_trap_phase_invalid_during_alloc - $__internal_0_$__cuda_sm10x_tcgen05_guardrail_trap_col_being_dealloced_not_returned_by_alloc)
$__internal_0_$__cuda_sm10x_tcgen05_guardrail_trap_col_being_dealloced_not_returned_by_alloc:
[----:B------:R-:W-:Y:S05]  /*94c0*/  BPT.TRAP 0x1 ;  /* 0x000000040000795c */ /* 0x000fea0000300000 */
[----:B------:R-:W-:-:S04]  /*94d0*/  HFMA2 R3, -RZ, RZ, 0, 0 ;  /* 0x00000000ff037431 */ /* 0x000fc800000001ff */
[----:B------:R-:W-:Y:S05]  /*94e0*/  RET.REL.NODEC R2 `(_ZN7cutlass13device_kernelINS_4gemm6kernel13GemmUniversalIN4cute5tupleIJiiiiEEENS1_10collective13CollectiveMmaINS1_35MainloopSm100TmaUmmaWarpSpecializedILi12ELi2ELi4ENS5_IJNS4_1CILi1EEESB_SB_EEEEENS5_IJNSA_ILi128EEESE_NSA_ILi64EEEEEENS_12float_e4m3_tENS5_IJlSB_lEEESH_SI_NS4_8TiledMMAINS4_8MMA_AtomIJNS4_10MMA_TraitsINS4_19SM100_MMA_F8F6F4_SSEJSH_SH_fSE_SE_NS4_17integral_constantINS4_4UMMA5MajorELSP_0EEESQ_NSN_INSO_7ScaleInELSR_0EEESS_EEEEEENS4_6LayoutISC_NS5_IJNSA_ILi0EEESW_SW_EEEEENS5_IJNS4_10UnderscoreESZ_SZ_EEEEENS4_13SM90_TMA_LOADENS4_14ComposedLayoutINS4_7SwizzleILi2ELi4ELi3EEENS4_18smem_ptr_flag_bitsILi8EEENSV_INS5_IJNSA_ILi8EEESF_EEENS5_IJSF_SB_EEEEEEEvNS4_8identityES12_S1C_vS1D_EENS_8epilogue10collective18CollectiveEpilogueINS1F_23Sm100TmaWarpSpecializedILi2ELi2ELi64ELb0ELb0EEEJSG_NS5_IJNSV_ISE_SB_EENSV_ISF_SB_EEEEESH_SI_SH_SI_NS1F_6fusion15FusionCallbacksIS1J_NS1N_17LinCombPerRowBiasISH_fSH_SH_fLi16ELNS_15FloatRoundStyleE2EEESG_S1M_JEEENS4_5SM1004TMEM4LOAD26SM100_TMEM_LOAD_32dp32b64xES12_S1C_NS4_39AutoVectorizingCopyWithAssumedAlignmentILi128EEENS4_14SM90_TMA_STOREES1C_S1Y_S1Y_EEEvvEEEEvNT_6ParamsE) ;  /* 0xffffff6802c47950 */ /* 0x000fea0003c3ffff */
        .weak           $__internal_1_$__cuda_sm10x_tcgen05_guardrail_trap_phase_invalid_during_alloc
        .type           $__internal_1_$__cuda_sm10x_tcgen05_guardrail_trap_phase_invalid_during_alloc,@function
        .size           $__internal_1_$__cuda_sm10x_tcgen05_guardrail_trap_phase_invalid_during_alloc,($__internal_2_$__cuda_sm10x_tcgen05_guardrail_trap_unallocated_columns_being_dealloced - $__internal_1_$__cuda_sm10x_tcgen05_guardrail_trap_phase_invalid_during_alloc)
$__internal_1_$__cuda_sm10x_tcgen05_guardrail_trap_phase_invalid_during_alloc:
[----:B------:R-:W-:Y:S05]  /*94f0*/  BPT.TRAP 0x1 ;  /* 0x000000040000795c */ /* 0x000fea0000300000 */
[----:B------:R-:W-:-:S04]  /*9500*/  MOV R3, 0x0 ;  /* 0x0000000000037802 */ /* 0x000fc80000000f00 */
[----:B------:R-:W-:Y:S05]  /*9510*/  RET.REL.NODEC R2 `(_ZN7cutlass13device_kernelINS_4gemm6kernel13GemmUniversalIN4cute5tupleIJiiiiEEENS1_10collective13CollectiveMmaINS1_35MainloopSm100TmaUmmaWarpSpecializedILi12ELi2ELi4ENS5_IJNS4_1CILi1EEESB_SB_EEEEENS5_IJNSA_ILi128EEESE_NSA_ILi64EEEEEENS_12float_e4m3_tENS5_IJlSB_lEEESH_SI_NS4_8TiledMMAINS4_8MMA_AtomIJNS4_10MMA_TraitsINS4_19SM100_MMA_F8F6F4_SSEJSH_SH_fSE_SE_NS4_17integral_constantINS4_4UMMA5MajorELSP_0EEESQ_NSN_INSO_7ScaleInELSR_0EEESS_EEEEEENS4_6LayoutISC_NS5_IJNSA_ILi0EEESW_SW_EEEEENS5_IJNS4_10UnderscoreESZ_SZ_EEEEENS4_13SM90_TMA_LOADENS4_14ComposedLayoutINS4_7SwizzleILi2ELi4ELi3EEENS4_18smem_ptr_flag_bitsILi8EEENSV_INS5_IJNSA_ILi8EEESF_EEENS5_IJSF_SB_EEEEEEEvNS4_8identityES12_S1C_vS1D_EENS_8epilogue10collective18CollectiveEpilogueINS1F_23Sm100TmaWarpSpecializedILi2ELi2ELi64ELb0ELb0EEEJSG_NS5_IJNSV_ISE_SB_EENSV_ISF_SB_EEEEESH_SI_SH_SI_NS1F_6fusion15FusionCallbacksIS1J_NS1N_17LinCombPerRowBiasISH_fSH_SH_fLi16ELNS_15FloatRoundStyleE2EEESG_S1M_JEEENS4_5SM1004TMEM4LOAD26SM100_TMEM_LOAD_32dp32b64xES12_S1C_NS4_39AutoVectorizingCopyWithAssumedAlignmentILi128EEENS4_14SM90_TMA_STOREES1C_S1Y_S1Y_EEEvvEEEEvNT_6ParamsE) ;  /* 0xffffff6802b87950 */ /* 0x000fea0003c3ffff */
        .weak           $__internal_2_$__cuda_sm10x_tcgen05_guardrail_trap_unallocated_columns_being_dealloced
        .type           $__internal_2_$__cuda_sm10x_tcgen05_guardrail_trap_unallocated_columns_being_dealloced,@function
        .size           $__internal_2_$__cuda_sm10x_tcgen05_guardrail_trap_unallocated_columns_being_dealloced,(.L_x_169 - $__internal_2_$__cuda_sm10x_tcgen05_guardrail_trap_unallocated_columns_being_dealloced)
$__internal_2_$__cuda_sm10x_tcgen05_guardrail_trap_unallocated_columns_being_dealloced:
[----:B------:R-:W-:Y:S05]  /*9520*/  BPT.TRAP 0x1 ;  /* 0x000000040000795c */ /* 0x000fea0000300000 */
[----:B------:R-:W-:-:S04]  /*9530*/  HFMA2 R3, -RZ, RZ, 0, 0 ;  /* 0x00000000ff037431 */ /* 0x000fc800000001ff */
[----:B------:R-:W-:Y:S05]  /*9540*/  RET.REL.NODEC R2 `(_ZN7cutlass13device_kernelINS_4gemm6kernel13GemmUniversalIN4cute5tupleIJiiiiEEENS1_10collective13CollectiveMmaINS1_35MainloopSm100TmaUmmaWarpSpecializedILi12ELi2ELi4ENS5_IJNS4_1CILi1EEESB_SB_EEEEENS5_IJNSA_ILi128EEESE_NSA_ILi64EEEEEENS_12float_e4m3_tENS5_IJlSB_lEEESH_SI_NS4_8TiledMMAINS4_8MMA_AtomIJNS4_10MMA_TraitsINS4_19SM100_MMA_F8F6F4_SSEJSH_SH_fSE_SE_NS4_17integral_constantINS4_4UMMA5MajorELSP_0EEESQ_NSN_INSO_7ScaleInELSR_0EEESS_EEEEEENS4_6LayoutISC_NS5_IJNSA_ILi0EEESW_SW_EEEEENS5_IJNS4_10UnderscoreESZ_SZ_EEEEENS4_13SM90_TMA_LOADENS4_14ComposedLayoutINS4_7SwizzleILi2ELi4ELi3EEENS4_18smem_ptr_flag_bitsILi8EEENSV_INS5_IJNSA_ILi8EEESF_EEENS5_IJSF_SB_EEEEEEEvNS4_8identityES12_S1C_vS1D_EENS_8epilogue10collective18CollectiveEpilogueINS1F_23Sm100TmaWarpSpecializedILi2ELi2ELi64ELb0ELb0EEEJSG_NS5_IJNSV_ISE_SB_EENSV_ISF_SB_EEEEESH_SI_SH_SI_NS1F_6fusion15FusionCallbacksIS1J_NS1N_17LinCombPerRowBiasISH_fSH_SH_fLi16ELNS_15FloatRoundStyleE2EEESG_S1M_JEEENS4_5SM1004TMEM4LOAD26SM100_TMEM_LOAD_32dp32b64xES12_S1C_NS4_39AutoVectorizingCopyWithAssumedAlignmentILi128EEENS4_14SM90_TMA_STOREES1C_S1Y_S1Y_EEEvvEEEEvNT_6ParamsE) ;  /* 0xffffff6802ac7950 */ /* 0x000fea0003c3ffff */
.L_x_168:
[----:B------:R-:W-:-:S00]  /*9550*/  BRA `(.L_x_168) ;  /* 0xfffffffc00fc7947 */ /* 0x000fc0000383ffff */
[----:B------:R-:W-:-:S00]  /*9560*/  NOP ;  /* 0x0000000000007918 */ /* 0x000fc00000000000 */
        /* <DEDUP_REMOVED lines=9> */
.L_x_169:


//--------------------- .nv.global.init           --------------------------
	.section	.nv.global.init,"aw",@progbits
.nv.global.init:
	.type		$str$27,@object
	.size		$str$27,($str$28 - $str$27)
$str$27:
        /*0000*/ 	.byte	0x28, 0x61, 0x64, 0x64, 0x72, 0x65, 0x73, 0x73, 0x20, 0x26, 0x20, 0x6d, 0x61, 0x73, 0x6b, 0x29
        /*0010*/ 	.byte	0x20, 0x3d, 0x3d, 0x20, 0x30, 0x00
	.type		$str$28,@object
	.size		$str$28,($str$26 - $str$28)
$str$28:
        /*0016*/ 	.byte	0x2f, 0x74, 0x6d, 0x70, 0x2f, 0x63, 0x75, 0x74, 0x6c, 0x61, 0x73, 0x73, 0x5f, 0x73, 0x77, 0x65
        /*0026*/ 	.byte	0x65, 0x70, 0x5f, 0x73, 0x72, 0x63, 0x2f, 0x69, 0x6e, 0x63, 0x6c, 0x75, 0x64, 0x65, 0x2f, 0x63
        /*0036*/ 	.byte	0x75, 0x74, 0x65, 0x2f, 0x70, 0x6f, 0x69, 0x6e, 0x74, 0x65, 0x72, 0x5f, 0x66, 0x6c, 0x61, 0x67
        /*0046*/ 	.byte	0x67, 0x65, 0x64, 0x2e, 0x68, 0x70, 0x70, 0x00
	.type		$str$26,@object
	.size		$str$26,($str$25 - $str$26)
$str$26:
        /*004e*/ 	.byte	0x2f, 0x74, 0x6d, 0x70, 0x2f, 0x63, 0x75, 0x74, 0x6c, 0x61, 0x73, 0x73, 0x5f, 0x73, 0x77, 0x65
        /*005e*/ 	.byte	0x65, 0x70, 0x5f, 0x73, 0x72, 0x63, 0x2f, 0x69, 0x6e, 0x63, 0x6c, 0x75, 0x64, 0x65, 0x2f, 0x63
        /*006e*/ 	.byte	0x75, 0x74, 0x65, 0x2f, 0x61, 0x74, 0x6f, 0x6d, 0x2f, 0x63, 0x6f, 0x70, 0x79, 0x5f, 0x74, 0x72
        /*007e*/ 	.byte	0x61, 0x69, 0x74, 0x73, 0x5f, 0x73, 0x6d, 0x31, 0x30, 0x30, 0x2e, 0x68, 0x70, 0x70, 0x00
	.type		$str$25,@object
	.size		$str$25,(__unnamed_1 - $str$25)
$str$25:
        /*008d*/ 	.byte	0x28, 0x28, 0x75, 0x69, 0x6e, 0x74, 0x33, 0x32, 0x5f, 0x74, 0x28, 0x74, 0x68, 0x72, 0x65, 0x61
        /*009d*/ 	.byte	0x64, 0x49, 0x64, 0x78, 0x2e, 0x78, 0x29, 0x20, 0x2f, 0x20, 0x33, 0x32, 0x29, 0x20, 0x25, 0x20
        /*00ad*/ 	.byte	0x34, 0x29, 0x20, 0x3d, 0x3d, 0x20, 0x28, 0x28, 0x28, 0x74, 0x6d, 0x65, 0x6d, 0x5f, 0x61, 0x64
        /*00bd*/ 	.byte	0x64, 0x72, 0x20, 0x3e, 0x3e, 0x20, 0x31, 0x36, 0x29, 0x20, 0x2f, 0x20, 0x33, 0x32, 0x29, 0x20
        /*00cd*/ 	.byte	0x25, 0x20, 0x34, 0x29, 0x00
	.type		__unnamed_1,@object
	.size		__unnamed_1,(__unnamed_2 - __unnamed_1)
__unnamed_1:
        /*00d2*/ 	.byte	0x61, 0x75, 0x74, 0x6f, 0x20, 0x63, 0x75, 0x74, 0x65, 0x3a, 0x3a, 0x61, 0x73, 0x5f, 0x70, 0x6f
        /* <DEDUP_REMOVED lines=24> */
        /*0262*/ 	.byte	0x43, 0x3c, 0x38, 0x31, 0x39, 0x32, 0x3e, 0x3e, 0x3e, 0x3e, 0x5d, 0x00
	.type		__unnamed_2,@object
	.size		__unnamed_2,(.L_2 - __unnamed_2)
__unnamed_2:
        /* <DEDUP_REMOVED lines=42> */
        /*050e*/ 	.byte	0x3e, 0x3e, 0x3e, 0x3e, 0x5d, 0x00
.L_2:


//--------------------- .nv.shared._ZN7cutlass13device_kernelINS_4gemm6kernel13GemmUniversalIN4cute5tupleIJiiiiEEENS1_10collective13CollectiveMmaINS1_35MainloopSm100TmaUmmaWarpSpecializedILi12ELi2ELi4ENS5_IJNS4_1CILi1EEESB_SB_EEEEENS5_IJNSA_ILi128EEESE_NSA_ILi64EEEEEENS_12float_e4m3_tENS5_IJlSB_lEEESH_SI_NS4_8TiledMMAINS4_8MMA_AtomIJNS4_10MMA_TraitsINS4_19SM100_MMA_F8F6F4_SSEJSH_SH_fSE_SE_NS4_17integral_constantINS4_4UMMA5MajorELSP_0EEESQ_NSN_INSO_7ScaleInELSR_0EEESS_EEEEEENS4_6LayoutISC_NS5_IJNSA_ILi0EEESW_SW_EEEEENS5_IJNS4_10UnderscoreESZ_SZ_EEEEENS4_13SM90_TMA_LOADENS4_14ComposedLayoutINS4_7SwizzleILi2ELi4ELi3EEENS4_18smem_ptr_flag_bitsILi8EEENSV_INS5_IJNSA_ILi8EEESF_EEENS5_IJSF_SB_EEEEEEEvNS4_8identityES12_S1C_vS1D_EENS_8epilogue10collective18CollectiveEpilogueINS1F_23Sm100TmaWarpSpecializedILi2ELi2ELi64ELb0ELb0EEEJSG_NS5_IJNSV_ISE_SB_EENSV_ISF_SB_EEEEESH_SI_SH_SI_NS1F_6fusion15FusionCallbacksIS1J_NS1N_17LinCombPerRowBiasISH_fSH_SH_fLi16ELNS_15FloatRoundStyleE2EEESG_S1M_JEEENS4_5SM1004TMEM4LOAD26SM100_TMEM_LOAD_32dp32b64xES12_S1C_NS4_39AutoVectorizingCopyWithAssumedAlignmentILi128EEENS4_14SM90_TMA_STOREES1C_S1Y_S1Y_EEEvvEEEEvNT_6ParamsE --------------------------
	.section	.nv.shared._ZN7cutlass13device_kernelINS_4gemm6kernel13GemmUniversalIN4cute5tupleIJiiiiEEENS1_10collective13CollectiveMmaINS1_35MainloopSm100TmaUmmaWarpSpecializedILi12ELi2ELi4ENS5_IJNS4_1CILi1EEESB_SB_EEEEENS5_IJNSA_ILi128EEESE_NSA_ILi64EEEEEENS_12float_e4m3_tENS5_IJlSB_lEEESH_SI_NS4_8TiledMMAINS4_8MMA_AtomIJNS4_10MMA_TraitsINS4_19SM100_MMA_F8F6F4_SSEJSH_SH_fSE_SE_NS4_17integral_constantINS4_4UMMA5MajorELSP_0EEESQ_NSN_INSO_7ScaleInELSR_0EEESS_EEEEEENS4_6LayoutISC_NS5_IJNSA_ILi0EEESW_SW_EEEEENS5_IJNS4_10UnderscoreESZ_SZ_EEEEENS4_13SM90_TMA_LOADENS4_14ComposedLayoutINS4_7SwizzleILi2ELi4ELi3EEENS4_18smem_ptr_flag_bitsILi8EEENSV_INS5_IJNSA_ILi8EEESF_EEENS5_IJSF_SB_EEEEEEEvNS4_8identityES12_S1C_vS1D_EENS_8epilogue10collective18CollectiveEpilogueINS1F_23Sm100TmaWarpSpecializedILi2ELi2ELi64ELb0ELb0EEEJSG_NS5_IJNSV_ISE_SB_EENSV_ISF_SB_EEEEESH_SI_SH_SI_NS1F_6fusion15FusionCallbacksIS1J_NS1N_17LinCombPerRowBiasISH_fSH_SH_fLi16ELNS_15FloatRoundStyleE2EEESG_S1M_JEEENS4_5SM1004TMEM4LOAD26SM100_TMEM_LOAD_32dp32b64xES12_S1C_NS4_39AutoVectorizingCopyWithAssumedAlignmentILi128EEENS4_14SM90_TMA_STOREES1C_S1Y_S1Y_EEEvvEEEEvNT_6ParamsE,"aw",@nobits
	.sectionflags	@""
	.align	16
	.zero		1024


//--------------------- .nv.shared.reserved.0     --------------------------
	.section	.nv.shared.reserved.0,"aw",@nobits
	.weak		__nv_reservedSMEM_offset_0_alias
	.size		__nv_reservedSMEM_offset_0_alias, 0, 64
	.other		__nv_reservedSMEM_offset_0_alias,@"STO_CUDA_RESERVED_SHARED STV_DEFAULT"
__nv_reservedSMEM_offset_0_alias:
	.zero		0
.nv.shared.reserved.0:
	.zero		64
	.weak		__nv_reservedSMEM_tcgen05_partition
	.type		__nv_reservedSMEM_tcgen05_partition,@object
	.size		__nv_reservedSMEM_tcgen05_partition,(.L_0 - __nv_reservedSMEM_tcgen05_partition)
__nv_reservedSMEM_tcgen05_partition:
	.zero		32
.L_0:


//--------------------- .nv.global                --------------------------
	.section	.nv.global,"aw",@nobits
.nv.global:
	.type		_ZN39_INTERNAL_d490efcb_4_k_cu_db2db8b5_26464cute1_E,@object
	.size		_ZN39_INTERNAL_d490efcb_4_k_cu_db2db8b5_26464cute1_E,(_ZN39_INTERNAL_d490efcb_4_k_cu_db2db8b5_26464cuda3std3__45__cpo6cbeginE - _ZN39_INTERNAL_d490efcb_4_k_cu_db2db8b5_26464cute1_E)
_ZN39_INTERNAL_d490efcb_4_k_cu_db2db8b5_26464cute1_E:
	.zero		1
	.type		_ZN39_INTERNAL_d490efcb_4_k_cu_db2db8b5_26464cuda3std3__45__cpo6cbeginE,@object
	.size		_ZN39_INTERNAL_d490efcb_4_k_cu_db2db8b5_26464cuda3std3__45__cpo6cbeginE,(_ZN39_INTERNAL_d490efcb_4_k_cu_db2db8b5_26464cuda3std3__48in_placeE - _ZN39_INTERNAL_d490efcb_4_k_cu_db2db8b5_26464cuda3std3__45__cpo6cbeginE)
_ZN39_INTERNAL_d490efcb_4_k_cu_db2db8b5_26464cuda3std3__45__cpo6cbeginE:
	.zero		1
	.type		_ZN39_INTERNAL_d490efcb_4_k_cu_db2db8b5_26464cuda3std3__48in_placeE,@object
	.size		_ZN39_INTERNAL_d490efcb_4_k_cu_db2db8b5_26464cuda3std3__48in_placeE,(_ZN39_INTERNAL_d490efcb_4_k_cu_db2db8b5_26464cuda3std6ranges3__45__cpo9iter_moveE - _ZN39_INTERNAL_d490efcb_4_k_cu_db2db8b5_26464cuda3std3__48in_placeE)
_ZN39_INTERNAL_d490efcb_4_k_cu_db2db8b5_26464cuda3std3__48in_placeE:
	.zero		1
	.type		_ZN39_INTERNAL_d490efcb_4_k_cu_db2db8b5_26464cuda3std6ranges3__45__cpo9iter_moveE,@object
	.size		_ZN39_INTERNAL_d490efcb_4_k_cu_db2db8b5_26464cuda3std6ranges3__45__cpo9iter_moveE,(_ZN39_INTERNAL_d490efcb_4_k_cu_db2db8b5_26464cuda3std3__45__cpo5beginE - _ZN39_INTERNAL_d490efcb_4_k_cu_db2db8b5_26464cuda3std6ranges3__45__cpo9iter_moveE)
_ZN39_INTERNAL_d490efcb_4_k_cu_db2db8b5_26464cuda3std6ranges3__45__cpo9iter_moveE:
	.zero		1
	.type		_ZN39_INTERNAL_d490efcb_4_k_cu_db2db8b5_26464cuda3std3__45__cpo5beginE,@object
	.size		_ZN39_INTERNAL_d490efcb_4_k_cu_db2db8b5_26464cuda3std3__45__cpo5beginE,(_ZN39_INTERNAL_d490efcb_4_k_cu_db2db8b5_26464cuda3std3__441_GLOBAL__N__d490efcb_4_k_cu_db2db8b5_26466ignoreE - _ZN39_INTERNAL_d490efcb_4_k_cu_db2db8b5_26464cuda3std3__45__cpo5beginE)
_ZN39_INTERNAL_d490efcb_4_k_cu_db2db8b5_26464cuda3std3__45__cpo5beginE:
	.zero		1
	.type		_ZN39_INTERNAL_d490efcb_4_k_cu_db2db8b5_26464cuda3std3__441_GLOBAL__N__d490efcb_4_k_cu_db2db8b5_26466ignoreE,@object
	.size		_ZN39_INTERNAL_d490efcb_4_k_cu_db2db8b5_26464cuda3std3__441_GLOBAL__N__d490efcb_4_k_cu_db2db8b5_26466ignoreE,(_ZN39_INTERNAL_d490efcb_4_k_cu_db2db8b5_26464cute7productE - _ZN39_INTERNAL_d490efcb_4_k_cu_db2db8b5_26464cuda3std3__441_GLOBAL__N__d490efcb_4_k_cu_db2db8b5_26466ignoreE)
_ZN39_INTERNAL_d490efcb_4_k_cu_db2db8b5_26464cuda3std3__441_GLOBAL__N__d490efcb_4_k_cu_db2db8b5_26466ignoreE:
	.zero		1
	.type		_ZN39_INTERNAL_d490efcb_4_k_cu_db2db8b5_26464cute7productE,@object
	.size		_ZN39_INTERNAL_d490efcb_4_k_cu_db2db8b5_26464cute7productE,(_ZN39_INTERNAL_d490efcb_4_k_cu_db2db8b5_26464cuda3std3__45__cpo3endE - _ZN39_INTERNAL_d490efcb_4_k_cu_db2db8b5_26464cute7productE)
_ZN39_INTERNAL_d490efcb_4_k_cu_db2db8b5_26464cute7productE:
	.zero		1
	.type		_ZN39_INTERNAL_d490efcb_4_k_cu_db2db8b5_26464cuda3std3__45__cpo3endE,@object
	.size		_ZN39_INTERNAL_d490efcb_4_k_cu_db2db8b5_26464cuda3std3__45__cpo3endE,(_ZN39_INTERNAL_d490efcb_4_k_cu_db2db8b5_26464cuda3std3__419piecewise_constructE - _ZN39_INTERNAL_d490efcb_4_k_cu_db2db8b5_26464cuda3std3__45__cpo3endE)
_ZN39_INTERNAL_d490efcb_4_k_cu_db2db8b5_26464cuda3std3__45__cpo3endE:
	.zero		1
	.type		_ZN39_INTERNAL_d490efcb_4_k_cu_db2db8b5_26464cuda3std3__419piecewise_constructE,@object
	.size		_ZN39_INTERNAL_d490efcb_4_k_cu_db2db8b5_26464cuda3std3__419piecewise_constructE,(_ZN39_INTERNAL_d490efcb_4_k_cu_db2db8b5_26464cuda3std3__45__cpo4cendE - _ZN39_INTERNAL_d490efcb_4_k_cu_db2db8b5_26464cuda3std3__419piecewise_constructE)
_ZN39_INTERNAL_d490efcb_4_k_cu_db2db8b5_26464cuda3std3__419piecewise_constructE:
	.zero		1
	.type		_ZN39_INTERNAL_d490efcb_4_k_cu_db2db8b5_26464cuda3std3__45__cpo4cendE,@object
	.size		_ZN39_INTERNAL_d490efcb_4_k_cu_db2db8b5_26464cuda3std3__45__cpo4cendE,(_ZN39_INTERNAL_d490efcb_4_k_cu_db2db8b5_26464cuda3std6ranges3__45__cpo4swapE - _ZN39_INTERNAL_d490efcb_4_k_cu_db2db8b5_26464cuda3std3__45__cpo4cendE)
_ZN39_INTERNAL_d490efcb_4_k_cu_db2db8b5_26464cuda3std3__45__cpo4cendE:
	.zero		1
	.type		_ZN39_INTERNAL_d490efcb_4_k_cu_db2db8b5_26464cuda3std6ranges3__45__cpo4swapE,@object
	.size		_ZN39_INTERNAL_d490efcb_4_k_cu_db2db8b5_26464cuda3std6ranges3__45__cpo4swapE,(.L_10 - _ZN39_INTERNAL_d490efcb_4_k_cu_db2db8b5_26464cuda3std6ranges3__45__cpo4swapE)
_ZN39_INTERNAL_d490efcb_4_k_cu_db2db8b5_26464cuda3std6ranges3__45__cpo4swapE:
	.zero		1
.L_10:


//--------------------- .nv.constant0._ZN7cutlass13device_kernelINS_4gemm6kernel13GemmUniversalIN4cute5tupleIJiiiiEEENS1_10collective13CollectiveMmaINS1_35MainloopSm100TmaUmmaWarpSpecializedILi12ELi2ELi4ENS5_IJNS4_1CILi1EEESB_SB_EEEEENS5_IJNSA_ILi128EEESE_NSA_ILi64EEEEEENS_12float_e4m3_tENS5_IJlSB_lEEESH_SI_NS4_8TiledMMAINS4_8MMA_AtomIJNS4_10MMA_TraitsINS4_19SM100_MMA_F8F6F4_SSEJSH_SH_fSE_SE_NS4_17integral_constantINS4_4UMMA5MajorELSP_0EEESQ_NSN_INSO_7ScaleInELSR_0EEESS_EEEEEENS4_6LayoutISC_NS5_IJNSA_ILi0EEESW_SW_EEEEENS5_IJNS4_10UnderscoreESZ_SZ_EEEEENS4_13SM90_TMA_LOADENS4_14ComposedLayoutINS4_7SwizzleILi2ELi4ELi3EEENS4_18smem_ptr_flag_bitsILi8EEENSV_INS5_IJNSA_ILi8EEESF_EEENS5_IJSF_SB_EEEEEEEvNS4_8identityES12_S1C_vS1D_EENS_8epilogue10collective18CollectiveEpilogueINS1F_23Sm100TmaWarpSpecializedILi2ELi2ELi64ELb0ELb0EEEJSG_NS5_IJNSV_ISE_SB_EENSV_ISF_SB_EEEEESH_SI_SH_SI_NS1F_6fusion15FusionCallbacksIS1J_NS1N_17LinCombPerRowBiasISH_fSH_SH_fLi16ELNS_15FloatRoundStyleE2EEESG_S1M_JEEENS4_5SM1004TMEM4LOAD26SM100_TMEM_LOAD_32dp32b64xES12_S1C_NS4_39AutoVectorizingCopyWithAssumedAlignmentILi128EEENS4_14SM90_TMA_STOREES1C_S1Y_S1Y_EEEvvEEEEvNT_6ParamsE --------------------------
	.section	.nv.constant0._ZN7cutlass13device_kernelINS_4gemm6kernel13GemmUniversalIN4cute5tupleIJiiiiEEENS1_10collective13CollectiveMmaINS1_35MainloopSm100TmaUmmaWarpSpecializedILi12ELi2ELi4ENS5_IJNS4_1CILi1EEESB_SB_EEEEENS5_IJNSA_ILi128EEESE_NSA_ILi64EEEEEENS_12float_e4m3_tENS5_IJlSB_lEEESH_SI_NS4_8TiledMMAINS4_8MMA_AtomIJNS4_10MMA_TraitsINS4_19SM100_MMA_F8F6F4_SSEJSH_SH_fSE_SE_NS4_17integral_constantINS4_4UMMA5MajorELSP_0EEESQ_NSN_INSO_7ScaleInELSR_0EEESS_EEEEEENS4_6LayoutISC_NS5_IJNSA_ILi0EEESW_SW_EEEEENS5_IJNS4_10UnderscoreESZ_SZ_EEEEENS4_13SM90_TMA_LOADENS4_14ComposedLayoutINS4_7SwizzleILi2ELi4ELi3EEENS4_18smem_ptr_flag_bitsILi8EEENSV_INS5_IJNSA_ILi8EEESF_EEENS5_IJSF_SB_EEEEEEEvNS4_8identityES12_S1C_vS1D_EENS_8epilogue10collective18CollectiveEpilogueINS1F_23Sm100TmaWarpSpecializedILi2ELi2ELi64ELb0ELb0EEEJSG_NS5_IJNSV_ISE_SB_EENSV_ISF_SB_EEEEESH_SI_SH_SI_NS1F_6fusion15FusionCallbacksIS1J_NS1N_17LinCombPerRowBiasISH_fSH_SH_fLi16ELNS_15FloatRoundStyleE2EEESG_S1M_JEEENS4_5SM1004TMEM4LOAD26SM100_TMEM_LOAD_32dp32b64xES12_S1C_NS4_39AutoVectorizingCopyWithAssumedAlignmentILi128EEENS4_14SM90_TMA_STOREES1C_S1Y_S1Y_EEEvvEEEEvNT_6ParamsE,"a",@progbits
	.sectionflags	@""
	.align	4
.nv.constant0._ZN7cutlass13device_kernelINS_4gemm6kernel13GemmUniversalIN4cute5tupleIJiiiiEEENS1_10collective13CollectiveMmaINS1_35MainloopSm100TmaUmmaWarpSpecializedILi12ELi2ELi4ENS5_IJNS4_1CILi1EEESB_SB_EEEEENS5_IJNSA_ILi128EEESE_NSA_ILi64EEEEEENS_12float_e4m3_tENS5_IJlSB_lEEESH_SI_NS4_8TiledMMAINS4_8MMA_AtomIJNS4_10MMA_TraitsINS4_19SM100_MMA_F8F6F4_SSEJSH_SH_fSE_SE_NS4_17integral_constantINS4_4UMMA5MajorELSP_0EEESQ_NSN_INSO_7ScaleInELSR_0EEESS_EEEEEENS4_6LayoutISC_NS5_IJNSA_ILi0EEESW_SW_EEEEENS5_IJNS4_10UnderscoreESZ_SZ_EEEEENS4_13SM90_TMA_LOADENS4_14ComposedLayoutINS4_7SwizzleILi2ELi4ELi3EEENS4_18smem_ptr_flag_bitsILi8EEENSV_INS5_IJNSA_ILi8EEESF_EEENS5_IJSF_SB_EEEEEEEvNS4_8identityES12_S1C_vS1D_EENS_8epilogue10collective18CollectiveEpilogueINS1F_23Sm100TmaWarpSpecializedILi2ELi2ELi64ELb0ELb0EEEJSG_NS5_IJNSV_ISE_SB_EENSV_ISF_SB_EEEEESH_SI_SH_SI_NS1F_6fusion15FusionCallbacksIS1J_NS1N_17LinCombPerRowBiasISH_fSH_SH_fLi16ELNS_15FloatRoundStyleE2EEESG_S1M_JEEENS4_5SM1004TMEM4LOAD26SM100_TMEM_LOAD_32dp32b64xES12_S1C_NS4_39AutoVectorizingCopyWithAssumedAlignmentILi128EEENS4_14SM90_TMA_STOREES1C_S1Y_S1Y_EEEvvEEEEvNT_6ParamsE:
	.zero		2944


//--------------------- SYMBOLS --------------------------

	.type		.nv.reservedSmem.offset0,@object
	.size		.nv.reservedSmem.offset0,0x4
	.type		.nv.reservedSmem.cap,@object
	.size		.nv.reservedSmem.cap,0x4
	.type		__assertfail,@function
